	.headerflags	@"EF_CUDA_TEXMODE_UNIFIED EF_CUDA_64BIT_ADDRESS EF_CUDA_ACCELERATORS EF_CUDA_SM90 EF_CUDA_VIRTUAL_SM(EF_CUDA_SM90)"
	.elftype	@"ET_EXEC"


//--------------------- .nv.info                  --------------------------
	.section	.nv.info,"",@"SHT_CUDA_INFO"
	.align	4


	//----- nvinfo : EIATTR_REGCOUNT
	.align		4
        /*0000*/ 	.byte	0x04, 0x2f
        /*0002*/ 	.short	(.L_3 - .L_2)
	.align		4
.L_2:
        /*0004*/ 	.word	index@(triton_poi_fused_cat_39)
        /*0008*/ 	.word	0x00000050


	//----- nvinfo : EIATTR_MIN_STACK_SIZE
	.align		4
.L_3:
        /*000c*/ 	.byte	0x04, 0x12
        /*000e*/ 	.short	(.L_5 - .L_4)
	.align		4
.L_4:
        /*0010*/ 	.word	index@(triton_poi_fused_cat_39)
        /*0014*/ 	.word	0x00000000


	//----- nvinfo : EIATTR_FRAME_SIZE
	.align		4
.L_5:
        /*0018*/ 	.byte	0x04, 0x11
        /*001a*/ 	.short	(.L_7 - .L_6)
	.align		4
.L_6:
        /*001c*/ 	.word	index@(triton_poi_fused_cat_39)
        /*0020*/ 	.word	0x00000000


	//----- nvinfo : EIATTR_MIN_STACK_SIZE
	.align		4
.L_7:
        /*0024*/ 	.byte	0x04, 0x12
        /*0026*/ 	.short	(.L_9 - .L_8)
	.align		4
.L_8:
        /*0028*/ 	.word	index@(triton_poi_fused_cat_39)
        /*002c*/ 	.word	0x00000000
.L_9:


//--------------------- .nv.info.triton_poi_fused_cat_39 --------------------------
	.section	.nv.info.triton_poi_fused_cat_39,"",@"SHT_CUDA_INFO"
	.sectionflags	@""
	.align	4


	//----- nvinfo : EIATTR_CUDA_API_VERSION
	.align		4
        /*0000*/ 	.byte	0x04, 0x37
        /*0002*/ 	.short	(.L_11 - .L_10)
.L_10:
        /*0004*/ 	.word	0x0000007c


	//----- nvinfo : EIATTR_KPARAM_INFO
	.align		4
.L_11:
        /*0008*/ 	.byte	0x04, 0x17
        /*000a*/ 	.short	(.L_13 - .L_12)
.L_12:
        /*000c*/ 	.word	0x00000000
        /*0010*/ 	.short	0x0015
        /*0012*/ 	.short	0x00a8
        /*0014*/ 	.byte	0x00, 0xf0, 0x11, 0x00


	//----- nvinfo : EIATTR_KPARAM_INFO
	.align		4
.L_13:
        /*0018*/ 	.byte	0x04, 0x17
        /*001a*/ 	.short	(.L_15 - .L_14)
.L_14:
        /*001c*/ 	.word	0x00000000
        /*0020*/ 	.short	0x0014
        /*0022*/ 	.short	0x00a0
        /*0024*/ 	.byte	0x00, 0xf4, 0x21, 0x00


	//----- nvinfo : EIATTR_KPARAM_INFO
	.align		4
.L_15:
        /*0028*/ 	.byte	0x04, 0x17
        /*002a*/ 	.short	(.L_17 - .L_16)
.L_16:
        /*002c*/ 	.word	0x00000000
        /*0030*/ 	.short	0x0013
        /*0032*/ 	.short	0x0098
        /*0034*/ 	.byte	0x00, 0xf4, 0x21, 0x00


	//----- nvinfo : EIATTR_KPARAM_INFO
	.align		4
.L_17:
        /*0038*/ 	.byte	0x04, 0x17
        /*003a*/ 	.short	(.L_19 - .L_18)
.L_18:
        /*003c*/ 	.word	0x00000000
        /*0040*/ 	.short	0x0012
        /*0042*/ 	.short	0x0090
        /*0044*/ 	.byte	0x00, 0xf4, 0x21, 0x00


	//----- nvinfo : EIATTR_KPARAM_INFO
	.align		4
.L_19:
        /*0048*/ 	.byte	0x04, 0x17
        /*004a*/ 	.short	(.L_21 - .L_20)
.L_20:
        /*004c*/ 	.word	0x00000000
        /*0050*/ 	.short	0x0011
        /*0052*/ 	.short	0x0088
        /*0054*/ 	.byte	0x00, 0xf4, 0x21, 0x00


	//----- nvinfo : EIATTR_KPARAM_INFO
	.align		4
.L_21:
        /*0058*/ 	.byte	0x04, 0x17
        /*005a*/ 	.short	(.L_23 - .L_22)
.L_22:
        /*005c*/ 	.word	0x00000000
        /*0060*/ 	.short	0x0010
        /*0062*/ 	.short	0x0080
        /*0064*/ 	.byte	0x00, 0xf4, 0x21, 0x00


	//----- nvinfo : EIATTR_KPARAM_INFO
	.align		4
.L_23:
        /*0068*/ 	.byte	0x04, 0x17
        /*006a*/ 	.short	(.L_25 - .L_24)
.L_24:
        /*006c*/ 	.word	0x00000000
        /*0070*/ 	.short	0x000f
        /*0072*/ 	.short	0x0078
        /*0074*/ 	.byte	0x00, 0xf4, 0x21, 0x00


	//----- nvinfo : EIATTR_KPARAM_INFO
	.align		4
.L_25:
        /*0078*/ 	.byte	0x04, 0x17
        /*007a*/ 	.short	(.L_27 - .L_26)
.L_26:
        /*007c*/ 	.word	0x00000000
        /*0080*/ 	.short	0x000e
        /*0082*/ 	.short	0x0070
        /*0084*/ 	.byte	0x00, 0xf4, 0x21, 0x00


	//----- nvinfo : EIATTR_KPARAM_INFO
	.align		4
.L_27:
        /*0088*/ 	.byte	0x04, 0x17
        /*008a*/ 	.short	(.L_29 - .L_28)
.L_28:
        /*008c*/ 	.word	0x00000000
        /*0090*/ 	.short	0x000d
        /*0092*/ 	.short	0x0068
        /*0094*/ 	.byte	0x00, 0xf4, 0x21, 0x00


	//----- nvinfo : EIATTR_KPARAM_INFO
	.align		4
.L_29:
        /*0098*/ 	.byte	0x04, 0x17
        /*009a*/ 	.short	(.L_31 - .L_30)
.L_30:
        /*009c*/ 	.word	0x00000000
        /*00a0*/ 	.short	0x000c
        /*00a2*/ 	.short	0x0060
        /*00a4*/ 	.byte	0x00, 0xf4, 0x21, 0x00


	//----- nvinfo : EIATTR_KPARAM_INFO
	.align		4
.L_31:
        /*00a8*/ 	.byte	0x04, 0x17
        /*00aa*/ 	.short	(.L_33 - .L_32)
.L_32:
        /*00ac*/ 	.word	0x00000000
        /*00b0*/ 	.short	0x000b
        /*00b2*/ 	.short	0x0058
        /*00b4*/ 	.byte	0x00, 0xf4, 0x21, 0x00


	//----- nvinfo : EIATTR_KPARAM_INFO
	.align		4
.L_33:
        /*00b8*/ 	.byte	0x04, 0x17
        /*00ba*/ 	.short	(.L_35 - .L_34)
.L_34:
        /*00bc*/ 	.word	0x00000000
        /*00c0*/ 	.short	0x000a
        /*00c2*/ 	.short	0x0050
        /*00c4*/ 	.byte	0x00, 0xf4, 0x21, 0x00


	//----- nvinfo : EIATTR_KPARAM_INFO
	.align		4
.L_35:
        /*00c8*/ 	.byte	0x04, 0x17
        /*00ca*/ 	.short	(.L_37 - .L_36)
.L_36:
        /*00cc*/ 	.word	0x00000000
        /*00d0*/ 	.short	0x0009
        /*00d2*/ 	.short	0x0048
        /*00d4*/ 	.byte	0x00, 0xf4, 0x21, 0x00


	//----- nvinfo : EIATTR_KPARAM_INFO
	.align		4
.L_37:
        /*00d8*/ 	.byte	0x04, 0x17
        /*00da*/ 	.short	(.L_39 - .L_38)
.L_38:
        /*00dc*/ 	.word	0x00000000
        /*00e0*/ 	.short	0x0008
        /*00e2*/ 	.short	0x0040
        /*00e4*/ 	.byte	0x00, 0xf4, 0x21, 0x00


	//----- nvinfo : EIATTR_KPARAM_INFO
	.align		4
.L_39:
        /*00e8*/ 	.byte	0x04, 0x17
        /*00ea*/ 	.short	(.L_41 - .L_40)
.L_40:
        /*00ec*/ 	.word	0x00000000
        /*00f0*/ 	.short	0x0007
        /*00f2*/ 	.short	0x0038
        /*00f4*/ 	.byte	0x00, 0xf4, 0x21, 0x00


	//----- nvinfo : EIATTR_KPARAM_INFO
	.align		4
.L_41:
        /*00f8*/ 	.byte	0x04, 0x17
        /*00fa*/ 	.short	(.L_43 - .L_42)
.L_42:
        /*00fc*/ 	.word	0x00000000
        /*0100*/ 	.short	0x0006
        /*0102*/ 	.short	0x0030
        /*0104*/ 	.byte	0x00, 0xf4, 0x21, 0x00


	//----- nvinfo : EIATTR_KPARAM_INFO
	.align		4
.L_43:
        /*0108*/ 	.byte	0x04, 0x17
        /*010a*/ 	.short	(.L_45 - .L_44)
.L_44:
        /*010c*/ 	.word	0x00000000
        /*0110*/ 	.short	0x0005
        /*0112*/ 	.short	0x0028
        /*0114*/ 	.byte	0x00, 0xf4, 0x21, 0x00


	//----- nvinfo : EIATTR_KPARAM_INFO
	.align		4
.L_45:
        /*0118*/ 	.byte	0x04, 0x17
        /*011a*/ 	.short	(.L_47 - .L_46)
.L_46:
        /*011c*/ 	.word	0x00000000
        /*0120*/ 	.short	0x0004
        /*0122*/ 	.short	0x0020
        /*0124*/ 	.byte	0x00, 0xf4, 0x21, 0x00


	//----- nvinfo : EIATTR_KPARAM_INFO
	.align		4
.L_47:
        /*0128*/ 	.byte	0x04, 0x17
        /*012a*/ 	.short	(.L_49 - .L_48)
.L_48:
        /*012c*/ 	.word	0x00000000
        /*0130*/ 	.short	0x0003
        /*0132*/ 	.short	0x0018
        /*0134*/ 	.byte	0x00, 0xf4, 0x21, 0x00


	//----- nvinfo : EIATTR_KPARAM_INFO
	.align		4
.L_49:
        /*0138*/ 	.byte	0x04, 0x17
        /*013a*/ 	.short	(.L_51 - .L_50)
.L_50:
        /*013c*/ 	.word	0x00000000
        /*0140*/ 	.short	0x0002
        /*0142*/ 	.short	0x0010
        /*0144*/ 	.byte	0x00, 0xf4, 0x21, 0x00


	//----- nvinfo : EIATTR_KPARAM_INFO
	.align		4
.L_51:
        /*0148*/ 	.byte	0x04, 0x17
        /*014a*/ 	.short	(.L_53 - .L_52)
.L_52:
        /*014c*/ 	.word	0x00000000
        /*0150*/ 	.short	0x0001
        /*0152*/ 	.short	0x0008
        /*0154*/ 	.byte	0x00, 0xf4, 0x21, 0x00


	//----- nvinfo : EIATTR_KPARAM_INFO
	.align		4
.L_53:
        /*0158*/ 	.byte	0x04, 0x17
        /*015a*/ 	.short	(.L_55 - .L_54)
.L_54:
        /*015c*/ 	.word	0x00000000
        /*0160*/ 	.short	0x0000
        /*0162*/ 	.short	0x0000
        /*0164*/ 	.byte	0x00, 0xf4, 0x21, 0x00


	//----- nvinfo : EIATTR_SPARSE_MMA_MASK
	.align		4
.L_55:
        /*0168*/ 	.byte	0x03, 0x50
        /*016a*/ 	.short	0x0000


	//----- nvinfo : EIATTR_MAXREG_COUNT
	.align		4
        /*016c*/ 	.byte	0x03, 0x1b
        /*016e*/ 	.short	0x00ff


	//----- nvinfo : EIATTR_EXIT_INSTR_OFFSETS
	.align		4
        /*0170*/ 	.byte	0x04, 0x1c
        /*0172*/ 	.short	(.L_57 - .L_56)


	//   ....[0]....
.L_56:
        /*0174*/ 	.word	0x00003e30


	//----- nvinfo : EIATTR_REQNTID
	.align		4
.L_57:
        /*0178*/ 	.byte	0x04, 0x10
        /*017a*/ 	.short	(.L_59 - .L_58)
.L_58:
        /*017c*/ 	.word	0x00000080
        /*0180*/ 	.word	0x00000001
        /*0184*/ 	.word	0x00000001


	//----- nvinfo : EIATTR_CBANK_PARAM_SIZE
	.align		4
.L_59:
        /*0188*/ 	.byte	0x03, 0x19
        /*018a*/ 	.short	0x00ac


	//----- nvinfo : EIATTR_PARAM_CBANK
	.align		4
        /*018c*/ 	.byte	0x04, 0x0a
        /*018e*/ 	.short	(.L_61 - .L_60)
	.align		4
.L_60:
        /*0190*/ 	.word	index@(.nv.constant0.triton_poi_fused_cat_39)
        /*0194*/ 	.short	0x0210
        /*0196*/ 	.short	0x00ac


	//----- nvinfo : EIATTR_SW_WAR
	.align		4
.L_61:
        /*0198*/ 	.byte	0x04, 0x36
        /*019a*/ 	.short	(.L_63 - .L_62)
.L_62:
        /*019c*/ 	.word	0x00000008
.L_63:


//--------------------- .nv.callgraph             --------------------------
	.section	.nv.callgraph,"",@"SHT_CUDA_CALLGRAPH"
	.align	4
	.sectionentsize	8
	.align		4
        /*0000*/ 	.word	0x00000000
	.align		4
        /*0004*/ 	.word	0xffffffff
	.align		4
        /*0008*/ 	.word	0x00000000
	.align		4
        /*000c*/ 	.word	0xfffffffe
	.align		4
        /*0010*/ 	.word	0x00000000
	.align		4
        /*0014*/ 	.word	0xfffffffd
	.align		4
        /*0018*/ 	.word	0x00000000
	.align		4
        /*001c*/ 	.word	0xfffffffc


//--------------------- .nv.constant4             --------------------------
	.section	.nv.constant4,"a",@progbits
	.align	8
	.align		8
.nv.constant4:
        /*0000*/ 	.dword	_$_str
	.align		8
        /*0008*/ 	.dword	_$_str_$_2


//--------------------- .text.triton_poi_fused_cat_39 --------------------------
	.section	.text.triton_poi_fused_cat_39,"ax",@progbits
	.align	128
        .global         triton_poi_fused_cat_39
        .type           triton_poi_fused_cat_39,@function
        .size           triton_poi_fused_cat_39,(.L_x_1 - triton_poi_fused_cat_39)
        .other          triton_poi_fused_cat_39,@"STO_CUDA_ENTRY STV_DEFAULT"
triton_poi_fused_cat_39:
.text.triton_poi_fused_cat_39:
[----:B------:R-:W-:Y:S01]  /*0000*/  LDC R1, c[0x0][0x28] ;  /* 0x00000a00ff017b82 */ /* 0x000fe20000000800 */
[----:B------:R-:W1:Y:S07]  /*0010*/  S2R R0, SR_TID.X ;  /* 0x0000000000007919 */ /* 0x000e6e0000002100 */
[----:B------:R-:W2:Y:S01]  /*0020*/  LDC.64 R22, c[0x0][0x268] ;  /* 0x00009a00ff167b82 */ /* 0x000ea20000000a00 */
[----:B------:R-:W-:Y:S01]  /*0030*/  ULDC.64 UR6, c[0x0][0x260] ;  /* 0x0000980000067ab9 */ /* 0x000fe20000000a00 */
[----:B------:R-:W-:Y:S01]  /*0040*/  CS2R R16, SRZ ;  /* 0x0000000000107805 */ /* 0x000fe2000001ff00 */
[----:B------:R-:W3:Y:S01]  /*0050*/  S2R R3, SR_CTAID.X ;  /* 0x0000000000037919 */ /* 0x000ee20000002500 */
[----:B------:R-:W-:-:S02]  /*0060*/  CS2R R18, SRZ ;  /* 0x0000000000127805 */ /* 0x000fc4000001ff00 */
[----:B------:R-:W-:Y:S02]  /*0070*/  CS2R R8, SRZ ;  /* 0x0000000000087805 */ /* 0x000fe4000001ff00 */
[----:B------:R-:W-:Y:S01]  /*0080*/  CS2R R10, SRZ ;  /* 0x00000000000a7805 */ /* 0x000fe2000001ff00 */
[----:B------:R-:W-:Y:S01]  /*0090*/  ULDC.64 UR4, c[0x0][0x208] ;  /* 0x0000820000047ab9 */ /* 0x000fe20000000a00 */
[----:B------:R-:W-:Y:S02]  /*00a0*/  CS2R R14, SRZ ;  /* 0x00000000000e7805 */ /* 0x000fe4000001ff00 */
[----:B------:R-:W-:Y:S01]  /*00b0*/  CS2R R20, SRZ ;  /* 0x0000000000147805 */ /* 0x000fe2000001ff00 */
[----:B------:R-:W4:Y:S08]  /*00c0*/  LDC.64 R50, c[0x0][0x210] ;  /* 0x00008400ff327b82 */ /* 0x000f300000000a00 */
[----:B------:R-:W5:Y:S08]  /*00d0*/  LDC.64 R62, c[0x0][0x290] ;  /* 0x0000a400ff3e7b82 */ /* 0x000f700000000a00 */
[----:B------:R-:W4:Y:S01]  /*00e0*/  LDC.64 R48, c[0x0][0x218] ;  /* 0x00008600ff307b82 */ /* 0x000f220000000a00 */
[----:B-1----:R-:W-:-:S07]  /*00f0*/  IMAD.SHL.U32 R0, R0, 0x4, RZ ;  /* 0x0000000400007824 */ /* 0x002fce00078e00ff */
[----:B------:R-:W1:Y:S01]  /*0100*/  LDC.64 R58, c[0x0][0x220] ;  /* 0x00008800ff3a7b82 */ /* 0x000e620000000a00 */
[----:B------:R-:W-:-:S05]  /*0110*/  LOP3.LUT R0, R0, 0x1fc, RZ, 0xc0, !PT ;  /* 0x000001fc00007812 */ /* 0x000fca00078ec0ff */
[----:B---3--:R-:W-:-:S04]  /*0120*/  IMAD R2, R3, 0x400, R0 ;  /* 0x0000040003027824 */ /* 0x008fc800078e0200 */
[----:B------:R-:W-:-:S05]  /*0130*/  IMAD.HI R0, R2, 0x2aaaaaab, RZ ;  /* 0x2aaaaaab02007827 */ /* 0x000fca00078e02ff */
[----:B------:R-:W-:-:S04]  /*0140*/  SHF.R.U32.HI R3, RZ, 0x1f, R0 ;  /* 0x0000001fff037819 */ /* 0x000fc80000011600 */
[----:B------:R-:W-:-:S05]  /*0150*/  LEA.HI.SX32 R3, R0, R3, 0x19 ;  /* 0x0000000300037211 */ /* 0x000fca00078fcaff */
[C---:B------:R-:W-:Y:S02]  /*0160*/  IMAD R27, R3.reuse, 0xc0, RZ ;  /* 0x000000c0031b7824 */ /* 0x040fe400078e02ff */
[----:B------:R-:W-:-:S03]  /*0170*/  IMAD R4, R3, -0x300, R2 ;  /* 0xfffffd0003047824 */ /* 0x000fc600078e0202 */
[----:B------:R-:W-:Y:S01]  /*0180*/  SHF.R.S32.HI R3, RZ, 0x1f, R27 ;  /* 0x0000001fff037819 */ /* 0x000fe2000001141b */
[C---:B------:R-:W-:Y:S01]  /*0190*/  VIADD R0, R4.reuse, 0xfffffe80 ;  /* 0xfffffe8004007836 */ /* 0x040fe20000000000 */
[----:B------:R-:W-:Y:S01]  /*01a0*/  IADD3 R64, P1, R4, R27, RZ ;  /* 0x0000001b04407210 */ /* 0x000fe20007f3e0ff */
[----:B--2---:R-:W-:-:S03]  /*01b0*/  IMAD.WIDE R6, R4, 0x4, R22 ;  /* 0x0000000404067825 */ /* 0x004fc600078e0216 */
[----:B------:R-:W-:Y:S02]  /*01c0*/  LEA.HI.X.SX32 R3, R4, R3, 0x1, P1 ;  /* 0x0000000304037211 */ /* 0x000fe400008f0eff */
[----:B------:R-:W-:Y:S02]  /*01d0*/  ISETP.GE.U32.AND P0, PT, R0, 0xc0, PT ;  /* 0x000000c00000780c */ /* 0x000fe40003f06070 */
[----:B------:R-:W-:Y:S01]  /*01e0*/  SHF.L.U64.HI R53, R64, 0x2, R3 ;  /* 0x0000000240357819 */ /* 0x000fe20000010203 */
[----:B------:R-:W-:Y:S02]  /*01f0*/  VIADD R3, R2, 0x200 ;  /* 0x0000020002037836 */ /* 0x000fe40000000000 */
[----:B------:R-:W-:Y:S02]  /*0200*/  IMAD.SHL.U32 R64, R64, 0x4, RZ ;  /* 0x0000000440407824 */ /* 0x000fe400078e00ff */
[----:B------:R-:W-:-:S03]  /*0210*/  IMAD.HI R0, R3, 0x2aaaaaab, RZ ;  /* 0x2aaaaaab03007827 */ /* 0x000fc600078e02ff */
[----:B------:R-:W-:Y:S02]  /*0220*/  IADD3 R12, P1, R64, UR6, RZ ;  /* 0x00000006400c7c10 */ /* 0x000fe4000ff3e0ff */
[----:B------:R-:W-:Y:S01]  /*0230*/  SHF.R.U32.HI R5, RZ, 0x1f, R0 ;  /* 0x0000001fff057819 */ /* 0x000fe20000011600 */
[----:B------:R-:W2:Y:S01]  /*0240*/  @!P0 LDG.E.EL.128 R8, desc[UR4][R6.64+-0x600] ;  /* 0xfffa000406088981 */ /* 0x000ea2000c2e1d00 */
[----:B------:R-:W-:Y:S02]  /*0250*/  IADD3.X R13, R53, UR7, RZ, P1, !PT ;  /* 0x00000007350d7c10 */ /* 0x000fe40008ffe4ff */
[----:B------:R-:W-:-:S03]  /*0260*/  LEA.HI.SX32 R0, R0, R5, 0x19 ;  /* 0x0000000500007211 */ /* 0x000fc600078fcaff */
[----:B------:R3:W5:Y:S02]  /*0270*/  @!P0 LDG.E.EL.128 R16, desc[UR4][R12.64+-0x600] ;  /* 0xfffa00040c108981 */ /* 0x000764000c2e1d00 */
[C---:B------:R-:W-:Y:S02]  /*0280*/  IMAD R26, R0.reuse, 0xc0, RZ ;  /* 0x000000c0001a7824 */ /* 0x040fe400078e02ff */
[----:B------:R-:W-:-:S03]  /*0290*/  IMAD R3, R0, -0x300, R3 ;  /* 0xfffffd0000037824 */ /* 0x000fc600078e0203 */
[----:B------:R-:W-:Y:S02]  /*02a0*/  SHF.R.S32.HI R0, RZ, 0x1f, R26 ;  /* 0x0000001fff007819 */ /* 0x000fe4000001141a */
[----:B------:R-:W-:-:S04]  /*02b0*/  IADD3 R54, P1, R3, R26, RZ ;  /* 0x0000001a03367210 */ /* 0x000fc80007f3e0ff */
[C---:B------:R-:W-:Y:S01]  /*02c0*/  LEA.HI.X.SX32 R5, R3.reuse, R0, 0x1, P1 ;  /* 0x0000000003057211 */ /* 0x040fe200008f0eff */
[----:B------:R-:W-:Y:S02]  /*02d0*/  VIADD R0, R3, 0xfffffe80 ;  /* 0xfffffe8003007836 */ /* 0x000fe40000000000 */
[----:B------:R-:W-:-:S03]  /*02e0*/  IMAD.SHL.U32 R60, R54, 0x4, RZ ;  /* 0x00000004363c7824 */ /* 0x000fc600078e00ff */
[----:B------:R-:W-:Y:S02]  /*02f0*/  ISETP.GE.U32.AND P1, PT, R0, 0xc0, PT ;  /* 0x000000c00000780c */ /* 0x000fe40003f26070 */
[----:B------:R-:W-:Y:S02]  /*0300*/  SHF.L.U64.HI R54, R54, 0x2, R5 ;  /* 0x0000000236367819 */ /* 0x000fe40000010205 */
[----:B------:R-:W-:Y:S02]  /*0310*/  IADD3 R24, P2, R60, UR6, RZ ;  /* 0x000000063c187c10 */ /* 0x000fe4000ff5e0ff */
[----:B0--3--:R-:W-:Y:S01]  /*0320*/  CS2R R12, SRZ ;  /* 0x00000000000c7805 */ /* 0x009fe2000001ff00 */
[----:B------:R-:W-:Y:S01]  /*0330*/  IMAD.WIDE R6, R3, 0x4, R22 ;  /* 0x0000000403067825 */ /* 0x000fe200078e0216 */
[----:B------:R-:W-:Y:S02]  /*0340*/  CS2R R22, SRZ ;  /* 0x0000000000167805 */ /* 0x000fe4000001ff00 */
[----:B------:R-:W-:Y:S01]  /*0350*/  IADD3.X R25, R54, UR7, RZ, P2, !PT ;  /* 0x0000000736197c10 */ /* 0x000fe200097fe4ff */
[----:B------:R-:W-:-:S02]  /*0360*/  ULDC.64 UR6, c[0x0][0x288] ;  /* 0x0000a20000067ab9 */ /* 0x000fc40000000a00 */
[----:B------:R-:W3:Y:S04]  /*0370*/  @!P1 LDG.E.EL.128 R12, desc[UR4][R6.64+-0x600] ;  /* 0xfffa0004060c9981 */ /* 0x000ee8000c2e1d00 */
[----:B------:R0:W3:Y:S01]  /*0380*/  @!P1 LDG.E.EL.128 R20, desc[UR4][R24.64+-0x600] ;  /* 0xfffa000418149981 */ /* 0x0000e2000c2e1d00 */
[----:B------:R-:W-:-:S04]  /*0390*/  IADD3 R32, P3, R60, UR6, RZ ;  /* 0x000000063c207c10 */ /* 0x000fc8000ff7e0ff */
[----:B------:R-:W-:Y:S02]  /*03a0*/  IADD3.X R33, R54, UR7, RZ, P3, !PT ;  /* 0x0000000736217c10 */ /* 0x000fe40009ffe4ff */
[C---:B------:R-:W-:Y:S01]  /*03b0*/  ISETP.GE.AND P3, PT, R4.reuse, 0xc0, PT ;  /* 0x000000c00400780c */ /* 0x040fe20003f66270 */
[----:B------:R-:W-:Y:S01]  /*03c0*/  IMAD.IADD R29, R4, 0x1, R27 ;  /* 0x00000001041d7824 */ /* 0x000fe200078e021b */
[----:B------:R-:W-:Y:S02]  /*03d0*/  IADD3 R30, P2, R64, UR6, RZ ;  /* 0x00000006401e7c10 */ /* 0x000fe4000ff5e0ff */
[----:B0-----:R-:W-:Y:S02]  /*03e0*/  CS2R R24, SRZ ;  /* 0x0000000000187805 */ /* 0x001fe4000001ff00 */
[----:B------:R-:W-:Y:S02]  /*03f0*/  IADD3.X R31, R53, UR7, RZ, P2, !PT ;  /* 0x00000007351f7c10 */ /* 0x000fe400097fe4ff */
[----:B------:R-:W-:-:S02]  /*0400*/  CS2R R44, SRZ ;  /* 0x00000000002c7805 */ /* 0x000fc4000001ff00 */
[C---:B------:R-:W-:Y:S02]  /*0410*/  ISETP.GT.AND P2, PT, R3.reuse, 0x23f, PT ;  /* 0x0000023f0300780c */ /* 0x040fe40003f44270 */
[----:B------:R-:W-:Y:S02]  /*0420*/  CS2R R46, SRZ ;  /* 0x00000000002e7805 */ /* 0x000fe4000001ff00 */
[C---:B------:R-:W-:Y:S02]  /*0430*/  ISETP.GT.AND P5, PT, R4.reuse, 0x23f, PT ;  /* 0x0000023f0400780c */ /* 0x040fe40003fa4270 */
[----:B------:R-:W-:Y:S02]  /*0440*/  CS2R R36, SRZ ;  /* 0x0000000000247805 */ /* 0x000fe4000001ff00 */
[----:B------:R-:W-:Y:S02]  /*0450*/  ISETP.GE.AND P4, PT, R3, 0xc0, PT ;  /* 0x000000c00300780c */ /* 0x000fe40003f86270 */
[----:B------:R-:W-:Y:S01]  /*0460*/  CS2R R38, SRZ ;  /* 0x0000000000267805 */ /* 0x000fe2000001ff00 */
[----:B----4-:R-:W-:Y:S01]  /*0470*/  IMAD.WIDE R56, R4, 0x4, R48 ;  /* 0x0000000404387825 */ /* 0x010fe200078e0230 */
[----:B------:R-:W-:-:S02]  /*0480*/  CS2R R34, SRZ ;  /* 0x0000000000227805 */ /* 0x000fc4000001ff00 */
[----:B------:R-:W-:Y:S02]  /*0490*/  CS2R R40, SRZ ;  /* 0x0000000000287805 */ /* 0x000fe4000001ff00 */
[----:B------:R-:W-:Y:S01]  /*04a0*/  CS2R R42, SRZ ;  /* 0x00000000002a7805 */ /* 0x000fe2000001ff00 */
[----:B------:R-:W-:Y:S01]  /*04b0*/  ULDC.64 UR6, c[0x0][0x238] ;  /* 0x00008e0000067ab9 */ /* 0x000fe20000000a00 */
[----:B------:R0:W4:Y:S04]  /*04c0*/  @P2 LDG.E.EL.128 R44, desc[UR4][R32.64+-0x900] ;  /* 0xfff70004202c2981 */ /* 0x000128000c2e1d00 */
[----:B------:R1:W4:Y:S01]  /*04d0*/  @P5 LDG.E.EL.128 R36, desc[UR4][R30.64+-0x900] ;  /* 0xfff700041e245981 */ /* 0x000322000c2e1d00 */
[----:B0-----:R-:W-:Y:S02]  /*04e0*/  CS2R R32, SRZ ;  /* 0x0000000000207805 */ /* 0x001fe4000001ff00 */
[----:B-1----:R-:W-:-:S02]  /*04f0*/  CS2R R30, SRZ ;  /* 0x00000000001e7805 */ /* 0x002fc4000001ff00 */
[----:B--2---:R-:W-:Y:S01]  /*0500*/  SEL R28, R11, RZ, !P0 ;  /* 0x000000ff0b1c7207 */ /* 0x004fe20004000000 */
[----:B------:R-:W-:Y:S01]  /*0510*/  IMAD.IADD R11, R3, 0x1, R26 ;  /* 0x00000001030b7824 */ /* 0x000fe200078e021a */
[----:B-----5:R-:W-:Y:S02]  /*0520*/  SEL R19, R19, RZ, !P0 ;  /* 0x000000ff13137207 */ /* 0x020fe40004000000 */
[----:B------:R-:W-:-:S03]  /*0530*/  CS2R R26, SRZ ;  /* 0x00000000001a7805 */ /* 0x000fc6000001ff00 */
[----:B------:R-:W-:Y:S01]  /*0540*/  FADD R7, R19, -R28 ;  /* 0x8000001c13077221 */ /* 0x000fe20000000000 */
[--C-:B------:R-:W-:Y:S01]  /*0550*/  IMAD.WIDE R28, R29, 0x4, R50.reuse ;  /* 0x000000041d1c7825 */ /* 0x100fe200078e0232 */
[----:B------:R-:W-:Y:S02]  /*0560*/  SEL R5, R16, RZ, !P0 ;  /* 0x000000ff10057207 */ /* 0x000fe40004000000 */
[----:B------:R-:W-:Y:S01]  /*0570*/  SEL R0, R17, RZ, !P0 ;  /* 0x000000ff11007207 */ /* 0x000fe20004000000 */
[----:B------:R-:W-:Y:S01]  /*0580*/  IMAD.WIDE R50, R11, 0x4, R50 ;  /* 0x000000040b327825 */ /* 0x000fe200078e0232 */
[----:B------:R0:W2:Y:S01]  /*0590*/  @!P3 LDG.E.EL.128 R24, desc[UR4][R28.64] ;  /* 0x000000041c18b981 */ /* 0x0000a2000c2e1d00 */
[----:B------:R-:W-:Y:S02]  /*05a0*/  SEL R52, R18, RZ, !P0 ;  /* 0x000000ff12347207 */ /* 0x000fe40004000000 */
[----:B------:R-:W-:Y:S02]  /*05b0*/  CS2R R16, SRZ ;  /* 0x0000000000107805 */ /* 0x000fe4000001ff00 */
[----:B------:R-:W-:Y:S01]  /*05c0*/  CS2R R18, SRZ ;  /* 0x0000000000127805 */ /* 0x000fe2000001ff00 */
[----:B------:R1:W5:Y:S01]  /*05d0*/  @!P4 LDG.E.EL.128 R32, desc[UR4][R50.64] ;  /* 0x000000043220c981 */ /* 0x000362000c2e1d00 */
[----:B0-----:R-:W-:Y:S01]  /*05e0*/  SEL R29, R10, RZ, !P0 ;  /* 0x000000ff0a1d7207 */ /* 0x001fe20004000000 */
[----:B------:R-:W-:-:S04]  /*05f0*/  IMAD.WIDE R10, R4, 0x4, R62 ;  /* 0x00000004040a7825 */ /* 0x000fc800078e023e */
[----:B------:R-:W-:-:S04]  /*0600*/  IMAD.WIDE R62, R3, 0x4, R62 ;  /* 0x00000004033e7825 */ /* 0x000fc800078e023e */
[----:B------:R-:W-:Y:S01]  /*0610*/  FADD R6, R52, -R29 ;  /* 0x8000001d34067221 */ /* 0x000fe20000000000 */
[----:B------:R-:W-:Y:S02]  /*0620*/  CS2R R28, SRZ ;  /* 0x00000000001c7805 */ /* 0x000fe4000001ff00 */
[----:B-1----:R-:W-:Y:S01]  /*0630*/  CS2R R50, SRZ ;  /* 0x0000000000327805 */ /* 0x002fe2000001ff00 */
[----:B------:R-:W2:Y:S04]  /*0640*/  @P5 LDG.E.EL.128 R40, desc[UR4][R10.64+-0x900] ;  /* 0xfff700040a285981 */ /* 0x000ea8000c2e1d00 */
[----:B------:R0:W2:Y:S04]  /*0650*/  @P2 LDG.E.EL.128 R16, desc[UR4][R62.64+-0x900] ;  /* 0xfff700043e102981 */ /* 0x0000a8000c2e1d00 */
[----:B------:R1:W2:Y:S01]  /*0660*/  @!P3 LDG.E.EL.128 R28, desc[UR4][R56.64] ;  /* 0x00000004381cb981 */ /* 0x0002a2000c2e1d00 */
[----:B0-----:R-:W-:Y:S01]  /*0670*/  IMAD.WIDE R62, R3, 0x4, R48 ;  /* 0x00000004033e7825 */ /* 0x001fe200078e0230 */
[----:B---3--:R-:W-:-:S02]  /*0680*/  SEL R48, R15, RZ, !P1 ;  /* 0x000000ff0f307207 */ /* 0x008fc40004800000 */
[----:B------:R-:W-:Y:S01]  /*0690*/  SEL R15, R23, RZ, !P1 ;  /* 0x000000ff170f7207 */ /* 0x000fe20004800000 */
[----:B-1----:R-:W-:-:S04]  /*06a0*/  IMAD.WIDE R56, R4, 0x4, R58 ;  /* 0x0000000404387825 */ /* 0x002fc800078e023a */
[----:B------:R-:W-:Y:S01]  /*06b0*/  FADD R15, R15, -R48 ;  /* 0x800000300f0f7221 */ /* 0x000fe20000000000 */
[----:B------:R-:W-:-:S06]  /*06c0*/  CS2R R48, SRZ ;  /* 0x0000000000307805 */ /* 0x000fcc000001ff00 */
[----:B------:R-:W3:Y:S01]  /*06d0*/  @!P3 LDG.E.EL.128 R48, desc[UR4][R56.64] ;  /* 0x000000043830b981 */ /* 0x000ee2000c2e1d00 */
[----:B------:R-:W-:-:S04]  /*06e0*/  IADD3 R60, P5, R60, UR6, RZ ;  /* 0x000000063c3c7c10 */ /* 0x000fc8000ffbe0ff */
[----:B------:R-:W-:Y:S02]  /*06f0*/  IADD3.X R61, R54, UR7, RZ, P5, !PT ;  /* 0x00000007363d7c10 */ /* 0x000fe4000affe4ff */
[----:B----4-:R-:W-:Y:S02]  /*0700*/  SEL R46, R46, RZ, P2 ;  /* 0x000000ff2e2e7207 */ /* 0x010fe40001000000 */
[----:B------:R-:W-:Y:S02]  /*0710*/  SEL R44, R44, RZ, P2 ;  /* 0x000000ff2c2c7207 */ /* 0x000fe40001000000 */
[----:B------:R-:W-:Y:S02]  /*0720*/  SEL R45, R45, RZ, P2 ;  /* 0x000000ff2d2d7207 */ /* 0x000fe40001000000 */
[----:B------:R-:W-:Y:S01]  /*0730*/  SEL R47, R47, RZ, P2 ;  /* 0x000000ff2f2f7207 */ /* 0x000fe20001000000 */
[----:B------:R-:W-:Y:S01]  /*0740*/  IMAD.WIDE R58, R3, 0x4, R58 ;  /* 0x00000004033a7825 */ /* 0x000fe200078e023a */
[----:B------:R-:W-:-:S02]  /*0750*/  SEL R9, R9, RZ, !P0 ;  /* 0x000000ff09097207 */ /* 0x000fc40004000000 */
[----:B------:R-:W-:Y:S02]  /*0760*/  SEL R8, R8, RZ, !P0 ;  /* 0x000000ff08087207 */ /* 0x000fe40004000000 */
[----:B------:R-:W-:Y:S01]  /*0770*/  CS2R R10, SRZ ;  /* 0x00000000000a7805 */ /* 0x000fe2000001ff00 */
[----:B------:R-:W-:Y:S02]  /*0780*/  FADD R0, R0, -R9 ;  /* 0x8000000900007221 */ /* 0x000fe40000000000 */
[----:B------:R-:W-:Y:S01]  /*0790*/  FADD R5, R5, -R8 ;  /* 0x8000000805057221 */ /* 0x000fe20000000000 */
[----:B------:R-:W-:-:S06]  /*07a0*/  CS2R R8, SRZ ;  /* 0x0000000000087805 */ /* 0x000fcc000001ff00 */
[----:B------:R0:W4:Y:S01]  /*07b0*/  @!P4 LDG.E.EL.128 R8, desc[UR4][R62.64] ;  /* 0x000000043e08c981 */ /* 0x000122000c2e1d00 */
[----:B---3--:R-:W-:-:S05]  /*07c0*/  SEL R48, R48, RZ, !P3 ;  /* 0x000000ff30307207 */ /* 0x008fca0005800000 */
[----:B------:R-:W-:-:S04]  /*07d0*/  FADD R48, R48, 0.0010000000474974513054 ;  /* 0x3a83126f30307421 */ /* 0x000fc80000000000 */
[----:B------:R1:W3:Y:S01]  /*07e0*/  MUFU.SQRT R52, R48 ;  /* 0x0000003000347308 */ /* 0x0002e20000002000 */
[----:B------:R-:W-:Y:S02]  /*07f0*/  SEL R50, R50, RZ, !P3 ;  /* 0x000000ff32327207 */ /* 0x000fe40005800000 */
[----:B-1----:R-:W-:Y:S02]  /*0800*/  SEL R48, R49, RZ, !P3 ;  /* 0x000000ff31307207 */ /* 0x002fe40005800000 */
[----:B------:R-:W-:Y:S02]  /*0810*/  SEL R49, R14, RZ, !P1 ;  /* 0x000000ff0e317207 */ /* 0x000fe40004800000 */
[----:B------:R-:W-:Y:S01]  /*0820*/  SEL R14, R22, RZ, !P1 ;  /* 0x000000ff160e7207 */ /* 0x000fe20004800000 */
[----:B------:R-:W-:-:S04]  /*0830*/  FADD R48, R48, 0.0010000000474974513054 ;  /* 0x3a83126f30307421 */ /* 0x000fc80000000000 */
[----:B------:R-:W-:Y:S01]  /*0840*/  FADD R14, R14, -R49 ;  /* 0x800000310e0e7221 */ /* 0x000fe20000000000 */
[----:B------:R-:W-:Y:S01]  /*0850*/  SEL R49, R51, RZ, !P3 ;  /* 0x000000ff33317207 */ /* 0x000fe20005800000 */
[----:B------:R1:W0:Y:S01]  /*0860*/  MUFU.SQRT R54, R48 ;  /* 0x0000003000367308 */ /* 0x0002220000002000 */
[----:B--2---:R-:W-:Y:S02]  /*0870*/  SEL R51, R18, RZ, P2 ;  /* 0x000000ff12337207 */ /* 0x004fe40001000000 */
[----:B------:R-:W-:Y:S01]  /*0880*/  SEL R18, R19, RZ, P2 ;  /* 0x000000ff13127207 */ /* 0x000fe20001000000 */
[----:B------:R-:W-:Y:S01]  /*0890*/  FADD R49, R49, 0.0010000000474974513054 ;  /* 0x3a83126f31317421 */ /* 0x000fe20000000000 */
[----:B------:R-:W-:Y:S01]  /*08a0*/  SEL R19, R16, RZ, P2 ;  /* 0x000000ff10137207 */ /* 0x000fe20001000000 */
[----:B-1----:R-:W-:Y:S01]  /*08b0*/  FADD R48, R50, 0.0010000000474974513054 ;  /* 0x3a83126f32307421 */ /* 0x002fe20000000000 */
[----:B------:R-:W-:Y:S02]  /*08c0*/  SEL R50, R13, RZ, !P1 ;  /* 0x000000ff0d327207 */ /* 0x000fe40004800000 */
[----:B------:R-:W-:-:S02]  /*08d0*/  SEL R13, R21, RZ, !P1 ;  /* 0x000000ff150d7207 */ /* 0x000fc40004800000 */
[----:B------:R-:W-:Y:S01]  /*08e0*/  SEL R16, R17, RZ, P2 ;  /* 0x000000ff11107207 */ /* 0x000fe20001000000 */
[----:B------:R1:W2:Y:S02]  /*08f0*/  MUFU.SQRT R55, R48 ;  /* 0x0000003000377308 */ /* 0x0002a40000002000 */
[----:B------:R-:W-:Y:S01]  /*0900*/  FADD R13, R13, -R50 ;  /* 0x800000320d0d7221 */ /* 0x000fe20000000000 */
[----:B------:R-:W-:-:S05]  /*0910*/  FADD R50, R44, -R19 ;  /* 0x800000132c327221 */ /* 0x000fca0000000000 */
[----:B------:R0:W2:Y:S01]  /*0920*/  MUFU.SQRT R56, R49 ;  /* 0x0000003100387308 */ /* 0x0000a20000002000 */
[----:B-1----:R-:W-:Y:S01]  /*0930*/  FADD R48, R46, -R51 ;  /* 0x800000332e307221 */ /* 0x002fe20000000000 */
[----:B------:R-:W-:Y:S01]  /*0940*/  FADD R51, R47, -R18 ;  /* 0x800000122f337221 */ /* 0x000fe20000000000 */
[----:B------:R-:W-:Y:S01]  /*0950*/  CS2R R18, SRZ ;  /* 0x0000000000127805 */ /* 0x000fe2000001ff00 */
[----:B0-----:R-:W-:Y:S01]  /*0960*/  FADD R49, R45, -R16 ;  /* 0x800000102d317221 */ /* 0x001fe20000000000 */
[----:B------:R-:W-:-:S06]  /*0970*/  CS2R R16, SRZ ;  /* 0x0000000000107805 */ /* 0x000fcc000001ff00 */
[----:B------:R-:W4:Y:S01]  /*0980*/  @!P4 LDG.E.EL.128 R16, desc[UR4][R58.64] ;  /* 0x000000043a10c981 */ /* 0x000f22000c2e1d00 */
[----:B---3--:R-:W-:Y:S02]  /*0990*/  FSETP.GT.AND P6, PT, R52, 8.50705917302346158658e+37, PT ;  /* 0x7e8000003400780b */ /* 0x008fe40003fc4000 */
[----:B------:R-:W-:Y:S01]  /*09a0*/  IADD3 R64, P5, R64, UR6, RZ ;  /* 0x0000000640407c10 */ /* 0x000fe2000ffbe0ff */
[----:B------:R-:W-:-:S03]  /*09b0*/  IMAD.MOV.U32 R23, RZ, RZ, 0x3e800000 ;  /* 0x3e800000ff177424 */ /* 0x000fc600078e00ff */
[----:B------:R-:W-:Y:S02]  /*09c0*/  IADD3.X R65, R53, UR7, RZ, P5, !PT ;  /* 0x0000000735417c10 */ /* 0x000fe4000affe4ff */
[----:B------:R-:W-:Y:S02]  /*09d0*/  FSETP.GEU.AND P5, PT, R52, 1.175494350822287508e-38, PT ;  /* 0x008000003400780b */ /* 0x000fe40003fae000 */
[----:B------:R-:W-:-:S03]  /*09e0*/  FSEL R53, R23, 1, P6 ;  /* 0x3f80000017357808 */ /* 0x000fc60003000000 */
[----:B------:R-:W-:Y:S01]  /*09f0*/  @P6 FMUL R52, R52, 0.25 ;  /* 0x3e80000034346820 */ /* 0x000fe20000400000 */
[----:B------:R-:W-:-:S07]  /*0a00*/  FSETP.GT.AND P6, PT, R54, 8.50705917302346158658e+37, PT ;  /* 0x7e8000003600780b */ /* 0x000fce0003fc4000 */
[----:B------:R-:W-:Y:S01]  /*0a10*/  @!P5 FMUL R52, R52, 16777216 ;  /* 0x4b8000003434d820 */ /* 0x000fe20000400000 */
[----:B------:R-:W-:Y:S01]  /*0a20*/  @!P5 FMUL R53, R53, 16777216 ;  /* 0x4b8000003535d820 */ /* 0x000fe20000400000 */
[C---:B------:R-:W-:Y:S02]  /*0a30*/  FSETP.GEU.AND P5, PT, R54.reuse, 1.175494350822287508e-38, PT ;  /* 0x008000003600780b */ /* 0x040fe40003fae000 */
[----:B------:R-:W-:Y:S02]  /*0a40*/  FSEL R22, R23, 1, P6 ;  /* 0x3f80000017167808 */ /* 0x000fe40003000000 */
[----:B------:R-:W-:Y:S01]  /*0a50*/  @P6 FMUL R54, R54, 0.25 ;  /* 0x3e80000036366820 */ /* 0x000fe20000400000 */
[----:B--2---:R-:W-:-:S08]  /*0a60*/  FSETP.GT.AND P6, PT, R55, 8.50705917302346158658e+37, PT ;  /* 0x7e8000003700780b */ /* 0x004fd00003fc4000 */
[----:B------:R-:W-:Y:S01]  /*0a70*/  @!P5 FMUL R54, R54, 16777216 ;  /* 0x4b8000003636d820 */ /* 0x000fe20000400000 */
[----:B------:R-:W-:Y:S01]  /*0a80*/  @!P5 FMUL R22, R22, 16777216 ;  /* 0x4b8000001616d820 */ /* 0x000fe20000400000 */
[----:B------:R-:W-:Y:S02]  /*0a90*/  FSETP.GEU.AND P5, PT, R55, 1.175494350822287508e-38, PT ;  /* 0x008000003700780b */ /* 0x000fe40003fae000 */
[----:B------:R-:W-:Y:S01]  /*0aa0*/  FSEL R21, R23, 1, P6 ;  /* 0x3f80000017157808 */ /* 0x000fe20003000000 */
[----:B------:R-:W-:Y:S01]  /*0ab0*/  @P6 FMUL R55, R55, 0.25 ;  /* 0x3e80000037376820 */ /* 0x000fe20000400000 */
[----:B------:R-:W-:-:S04]  /*0ac0*/  FSETP.GT.AND P6, PT, R56, 8.50705917302346158658e+37, PT ;  /* 0x7e8000003800780b */ /* 0x000fc80003fc4000 */
[----:B------:R-:W-:-:S05]  /*0ad0*/  FSEL R46, R23, 1, P6 ;  /* 0x3f800000172e7808 */ /* 0x000fca0003000000 */
[----:B------:R-:W-:Y:S01]  /*0ae0*/  @!P5 FMUL R55, R55, 16777216 ;  /* 0x4b8000003737d820 */ /* 0x000fe20000400000 */
[----:B------:R-:W-:Y:S01]  /*0af0*/  @!P5 FMUL R21, R21, 16777216 ;  /* 0x4b8000001515d820 */ /* 0x000fe20000400000 */
[C---:B------:R-:W-:Y:S02]  /*0b00*/  FSETP.GEU.AND P5, PT, R56.reuse, 1.175494350822287508e-38, PT ;  /* 0x008000003800780b */ /* 0x040fe40003fae000 */
[----:B------:R-:W-:-:S11]  /*0b10*/  @P6 FMUL R56, R56, 0.25 ;  /* 0x3e80000038386820 */ /* 0x000fd60000400000 */
[----:B------:R-:W-:Y:S01]  /*0b20*/  @!P5 FMUL R56, R56, 16777216 ;  /* 0x4b8000003838d820 */ /* 0x000fe20000400000 */
[----:B------:R-:W-:Y:S01]  /*0b30*/  @!P5 FMUL R46, R46, 16777216 ;  /* 0x4b8000002e2ed820 */ /* 0x000fe20000400000 */
[----:B-----5:R-:W-:Y:S02]  /*0b40*/  SEL R32, R32, RZ, !P4 ;  /* 0x000000ff20207207 */ /* 0x020fe40006000000 */
[----:B------:R-:W-:Y:S02]  /*0b50*/  SEL R35, R35, RZ, !P4 ;  /* 0x000000ff23237207 */ /* 0x000fe40006000000 */
[----:B------:R-:W-:Y:S02]  /*0b60*/  SEL R33, R33, RZ, !P4 ;  /* 0x000000ff21217207 */ /* 0x000fe40006000000 */
[----:B------:R-:W-:Y:S02]  /*0b70*/  SEL R34, R34, RZ, !P4 ;  /* 0x000000ff22227207 */ /* 0x000fe40006000000 */
[----:B------:R-:W-:-:S02]  /*0b80*/  P2R R62, PR, RZ, 0x10 ;  /* 0x00000010ff3e7803 */ /* 0x000fc40000000000 */
[----:B------:R-:W-:Y:S02]  /*0b90*/  SEL R25, R25, RZ, !P3 ;  /* 0x000000ff19197207 */ /* 0x000fe40005800000 */
[----:B------:R-:W-:Y:S02]  /*0ba0*/  SEL R24, R24, RZ, !P3 ;  /* 0x000000ff18187207 */ /* 0x000fe40005800000 */
[----:B----4-:R-:W-:-:S05]  /*0bb0*/  SEL R16, R16, RZ, !P4 ;  /* 0x000000ff10107207 */ /* 0x010fca0006000000 */
[----:B------:R-:W-:-:S04]  /*0bc0*/  FADD R16, R16, 0.0010000000474974513054 ;  /* 0x3a83126f10107421 */ /* 0x000fc80000000000 */
[----:B------:R-:W0:Y:S01]  /*0bd0*/  MUFU.SQRT R57, R16 ;  /* 0x0000001000397308 */ /* 0x000e220000002000 */
[----:B------:R-:W-:-:S05]  /*0be0*/  SEL R17, R17, RZ, !P4 ;  /* 0x000000ff11117207 */ /* 0x000fca0006000000 */
[----:B------:R-:W-:-:S04]  /*0bf0*/  FADD R17, R17, 0.0010000000474974513054 ;  /* 0x3a83126f11117421 */ /* 0x000fc80000000000 */
[----:B------:R-:W1:Y:S01]  /*0c00*/  MUFU.SQRT R66, R17 ;  /* 0x0000001100427308 */ /* 0x000e620000002000 */
[C---:B0-----:R-:W-:Y:S02]  /*0c10*/  FSETP.GT.AND P6, PT, R57.reuse, 8.50705917302346158658e+37, PT ;  /* 0x7e8000003900780b */ /* 0x041fe40003fc4000 */
[----:B------:R-:W-:Y:S02]  /*0c20*/  FSETP.GEU.AND P5, PT, R57, 1.175494350822287508e-38, PT ;  /* 0x008000003900780b */ /* 0x000fe40003fae000 */
[----:B------:R-:W-:-:S09]  /*0c30*/  FSEL R47, R23, 1, P6 ;  /* 0x3f800000172f7808 */ /* 0x000fd20003000000 */
[----:B------:R-:W-:Y:S01]  /*0c40*/  @P6 FMUL R57, R57, 0.25 ;  /* 0x3e80000039396820 */ /* 0x000fe20000400000 */
[----:B------:R-:W-:-:S04]  /*0c50*/  ISETP.GT.AND P6, PT, R4, 0x23f, PT ;  /* 0x0000023f0400780c */ /* 0x000fc80003fc4270 */
[----:B------:R-:W-:Y:S02]  /*0c60*/  SEL R45, R42, RZ, P6 ;  /* 0x000000ff2a2d7207 */ /* 0x000fe40003000000 */
[----:B------:R-:W-:Y:S02]  /*0c70*/  SEL R38, R38, RZ, P6 ;  /* 0x000000ff26267207 */ /* 0x000fe40003000000 */
[C---:B-1----:R-:W-:Y:S01]  /*0c80*/  FSETP.GT.AND P6, PT, R66.reuse, 8.50705917302346158658e+37, PT ;  /* 0x7e8000004200780b */ /* 0x042fe20003fc4000 */
[----:B------:R-:W-:Y:S01]  /*0c90*/  @!P5 FMUL R57, R57, 16777216 ;  /* 0x4b8000003939d820 */ /* 0x000fe20000400000 */
[----:B------:R-:W-:Y:S01]  /*0ca0*/  @!P5 FMUL R47, R47, 16777216 ;  /* 0x4b8000002f2fd820 */ /* 0x000fe20000400000 */
[----:B------:R-:W-:Y:S02]  /*0cb0*/  FSETP.GEU.AND P5, PT, R66, 1.175494350822287508e-38, PT ;  /* 0x008000004200780b */ /* 0x000fe40003fae000 */
[----:B------:R-:W-:Y:S02]  /*0cc0*/  SEL R18, R18, RZ, !P4 ;  /* 0x000000ff12127207 */ /* 0x000fe40006000000 */
[----:B------:R-:W-:-:S03]  /*0cd0*/  FSEL R42, R23, 1, P6 ;  /* 0x3f800000172a7808 */ /* 0x000fc60003000000 */
[----:B------:R-:W-:-:S03]  /*0ce0*/  FADD R16, R18, 0.0010000000474974513054 ;  /* 0x3a83126f12107421 */ /* 0x000fc60000000000 */
[----:B------:R-:W-:Y:S01]  /*0cf0*/  @P6 FMUL R66, R66, 0.25 ;  /* 0x3e80000042426820 */ /* 0x000fe20000400000 */
[----:B------:R0:W1:Y:S02]  /*0d00*/  MUFU.SQRT R67, R16 ;  /* 0x0000001000437308 */ /* 0x0000640000002000 */
[----:B------:R-:W-:Y:S01]  /*0d10*/  @!P5 FMUL R42, R42, 16777216 ;  /* 0x4b8000002a2ad820 */ /* 0x000fe20000400000 */
[----:B------:R-:W-:Y:S01]  /*0d20*/  @!P5 FMUL R66, R66, 16777216 ;  /* 0x4b8000004242d820 */ /* 0x000fe20000400000 */
[----:B------:R-:W-:Y:S02]  /*0d30*/  ISETP.GT.AND P5, PT, R4, 0x23f, PT ;  /* 0x0000023f0400780c */ /* 0x000fe40003fa4270 */
[----:B------:R-:W-:Y:S02]  /*0d40*/  SEL R19, R19, RZ, !P4 ;  /* 0x000000ff13137207 */ /* 0x000fe40006000000 */
[----:B------:R-:W-:Y:S02]  /*0d50*/  SEL R18, R43, RZ, P5 ;  /* 0x000000ff2b127207 */ /* 0x000fe40002800000 */
[----:B------:R-:W-:Y:S01]  /*0d60*/  SEL R39, R39, RZ, P5 ;  /* 0x000000ff27277207 */ /* 0x000fe20002800000 */
[----:B0-----:R-:W-:-:S04]  /*0d70*/  FADD R16, R19, 0.0010000000474974513054 ;  /* 0x3a83126f13107421 */ /* 0x001fc80000000000 */
[----:B------:R-:W-:Y:S01]  /*0d80*/  FADD R59, R39, -R18 ;  /* 0x80000012273b7221 */ /* 0x000fe20000000000 */
[C---:B-1----:R-:W-:Y:S01]  /*0d90*/  FSETP.GT.AND P6, PT, R67.reuse, 8.50705917302346158658e+37, PT ;  /* 0x7e8000004300780b */ /* 0x042fe20003fc4000 */
[----:B------:R-:W0:Y:S01]  /*0da0*/  MUFU.SQRT R39, R16 ;  /* 0x0000001000277308 */ /* 0x000e220000002000 */
[----:B------:R-:W-:Y:S01]  /*0db0*/  FSETP.GEU.AND P5, PT, R67, 1.175494350822287508e-38, PT ;  /* 0x008000004300780b */ /* 0x000fe20003fae000 */
[----:B------:R-:W-:Y:S02]  /*0dc0*/  FADD R58, R38, -R45 ;  /* 0x8000002d263a7221 */ /* 0x000fe40000000000 */
[----:B------:R-:W1:Y:S01]  /*0dd0*/  LDC.64 R44, c[0x0][0x298] ;  /* 0x0000a600ff2c7b82 */ /* 0x000e620000000a00 */
[----:B------:R-:W-:-:S07]  /*0de0*/  FSEL R18, R23, 1, P6 ;  /* 0x3f80000017127808 */ /* 0x000fce0003000000 */
[----:B------:R-:W-:Y:S01]  /*0df0*/  @P6 FMUL R67, R67, 0.25 ;  /* 0x3e80000043436820 */ /* 0x000fe20000400000 */
[----:B0-----:R-:W-:-:S03]  /*0e00*/  FSETP.GT.AND P6, PT, R39, 8.50705917302346158658e+37, PT ;  /* 0x7e8000002700780b */ /* 0x001fc60003fc4000 */
[----:B------:R-:W-:Y:S01]  /*0e10*/  @!P5 FMUL R67, R67, 16777216 ;  /* 0x4b8000004343d820 */ /* 0x000fe20000400000 */
[----:B------:R-:W-:Y:S01]  /*0e20*/  @!P5 FMUL R18, R18, 16777216 ;  /* 0x4b8000001212d820 */ /* 0x000fe20000400000 */
[----:B------:R-:W-:Y:S02]  /*0e30*/  SEL R16, R9, RZ, !P4 ;  /* 0x000000ff09107207 */ /* 0x000fe40006000000 */
[----:B------:R-:W-:Y:S02]  /*0e40*/  ISETP.GT.AND P5, PT, R4, 0x23f, PT ;  /* 0x0000023f0400780c */ /* 0x000fe40003fa4270 */
[----:B------:R-:W-:Y:S02]  /*0e50*/  SEL R9, R8, RZ, !P4 ;  /* 0x000000ff08097207 */ /* 0x000fe40006000000 */
[----:B------:R-:W-:Y:S02]  /*0e60*/  SEL R8, R11, RZ, !P4 ;  /* 0x000000ff0b087207 */ /* 0x000fe40006000000 */
[----:B------:R-:W-:-:S02]  /*0e70*/  SEL R17, R40, RZ, P5 ;  /* 0x000000ff28117207 */ /* 0x000fc40002800000 */
[----:B------:R-:W-:Y:S01]  /*0e80*/  SEL R36, R36, RZ, P5 ;  /* 0x000000ff24247207 */ /* 0x000fe20002800000 */
[----:B------:R-:W-:Y:S01]  /*0e90*/  FADD R32, R32, -R9 ;  /* 0x8000000920207221 */ /* 0x000fe20000000000 */
[C---:B------:R-:W-:Y:S01]  /*0ea0*/  FSETP.GEU.AND P5, PT, R39.reuse, 1.175494350822287508e-38, PT ;  /* 0x008000002700780b */ /* 0x040fe20003fae000 */
[----:B------:R-:W-:Y:S01]  /*0eb0*/  @P6 FMUL R39, R39, 0.25 ;  /* 0x3e80000027276820 */ /* 0x000fe20000400000 */
[----:B------:R-:W-:Y:S01]  /*0ec0*/  SEL R11, R10, RZ, !P4 ;  /* 0x000000ff0a0b7207 */ /* 0x000fe20006000000 */
[----:B------:R-:W-:Y:S01]  /*0ed0*/  FADD R35, R35, -R8 ;  /* 0x8000000823237221 */ /* 0x000fe20000000000 */
[----:B------:R-:W-:Y:S02]  /*0ee0*/  FSEL R19, R23, 1, P6 ;  /* 0x3f80000017137808 */ /* 0x000fe40003000000 */
[C---:B------:R-:W-:Y:S02]  /*0ef0*/  ISETP.GT.AND P4, PT, R4.reuse, 0x23f, PT ;  /* 0x0000023f0400780c */ /* 0x040fe40003f84270 */
[----:B------:R-:W-:-:S02]  /*0f00*/  ISETP.GT.AND P6, PT, R4, 0x23f, PT ;  /* 0x0000023f0400780c */ /* 0x000fc40003fc4270 */
[----:B------:R-:W-:Y:S02]  /*0f10*/  SEL R8, R29, RZ, !P3 ;  /* 0x000000ff1d087207 */ /* 0x000fe40005800000 */
[----:B------:R-:W-:Y:S01]  /*0f20*/  SEL R9, R28, RZ, !P3 ;  /* 0x000000ff1c097207 */ /* 0x000fe20005800000 */
[----:B------:R-:W-:Y:S01]  /*0f30*/  FADD R38, R36, -R17 ;  /* 0x8000001124267221 */ /* 0x000fe20000000000 */
[----:B------:R-:W-:Y:S01]  /*0f40*/  SEL R36, R37, RZ, P6 ;  /* 0x000000ff25247207 */ /* 0x000fe20003000000 */
[----:B------:R-:W-:Y:S01]  /*0f50*/  FADD R34, R34, -R11 ;  /* 0x8000000b22227221 */ /* 0x000fe20000000000 */
[----:B------:R-:W-:Y:S01]  /*0f60*/  FADD R37, R25, -R8 ;  /* 0x8000000819257221 */ /* 0x000fe20000000000 */
[----:B------:R-:W-:Y:S01]  /*0f70*/  FADD R40, R24, -R9 ;  /* 0x8000000918287221 */ /* 0x000fe20000000000 */
[----:B------:R-:W-:Y:S01]  /*0f80*/  FADD R33, R33, -R16 ;  /* 0x8000001021217221 */ /* 0x000fe20000000000 */
[----:B------:R-:W-:Y:S02]  /*0f90*/  CS2R R8, SRZ ;  /* 0x0000000000087805 */ /* 0x000fe4000001ff00 */
[----:B------:R-:W-:Y:S01]  /*0fa0*/  CS2R R10, SRZ ;  /* 0x00000000000a7805 */ /* 0x000fe2000001ff00 */
[----:B-1----:R-:W-:-:S05]  /*0fb0*/  IMAD.WIDE R16, R4, 0x4, R44 ;  /* 0x0000000404107825 */ /* 0x002fca00078e022c */
[----:B------:R0:W2:Y:S01]  /*0fc0*/  @P4 LDG.E.EL.128 R8, desc[UR4][R16.64+-0x900] ;  /* 0xfff7000410084981 */ /* 0x0000a2000c2e1d00 */
[----:B------:R-:W-:Y:S02]  /*0fd0*/  SEL R41, R41, RZ, P6 ;  /* 0x000000ff29297207 */ /* 0x000fe40003000000 */
[----:B0-----:R-:W-:Y:S01]  /*0fe0*/  SEL R17, R27, RZ, !P3 ;  /* 0x000000ff1b117207 */ /* 0x001fe20005800000 */
[----:B------:R-:W-:Y:S01]  /*0ff0*/  @!P5 FMUL R39, R39, 16777216 ;  /* 0x4b8000002727d820 */ /* 0x000fe20000400000 */
[----:B------:R-:W-:Y:S01]  /*1000*/  @!P5 FMUL R19, R19, 16777216 ;  /* 0x4b8000001313d820 */ /* 0x000fe20000400000 */
[----:B------:R-:W-:Y:S02]  /*1010*/  SEL R28, R31, RZ, !P3 ;  /* 0x000000ff1f1c7207 */ /* 0x000fe40005800000 */
[----:B------:R-:W-:Y:S02]  /*1020*/  SEL R26, R26, RZ, !P3 ;  /* 0x000000ff1a1a7207 */ /* 0x000fe40005800000 */
[----:B------:R-:W-:-:S05]  /*1030*/  SEL R31, R30, RZ, !P3 ;  /* 0x000000ff1e1f7207 */ /* 0x000fca0005800000 */
[----:B------:R-:W-:Y:S01]  /*1040*/  FADD R31, R26, -R31 ;  /* 0x8000001f1a1f7221 */ /* 0x000fe20000000000 */
[----:B------:R-:W0:Y:S01]  /*1050*/  MUFU.RCP R52, R52 ;  /* 0x0000003400347308 */ /* 0x000e220000001000 */
[----:B------:R-:W-:Y:S01]  /*1060*/  FADD R17, R17, -R28 ;  /* 0x8000001c11117221 */ /* 0x000fe20000000000 */
[----:B------:R-:W-:Y:S01]  /*1070*/  FADD R36, R36, -R41 ;  /* 0x8000002924247221 */ /* 0x000fe20000000000 */
[----:B0-----:R-:W-:-:S05]  /*1080*/  FMUL R41, R52, R53 ;  /* 0x0000003534297220 */ /* 0x001fca0000400000 */
[----:B------:R-:W-:Y:S01]  /*1090*/  MUFU.RCP R67, R67 ;  /* 0x0000004300437308 */ /* 0x000fe20000001000 */
[----:B--2---:R-:W-:-:S05]  /*10a0*/  SEL R8, R8, RZ, P4 ;  /* 0x000000ff08087207 */ /* 0x004fca0002000000 */
[----:B------:R-:W-:-:S04]  /*10b0*/  FADD R25, R8, 0.0010000000474974513054 ;  /* 0x3a83126f08197421 */ /* 0x000fc80000000000 */
[----:B------:R-:W0:Y:S01]  /*10c0*/  MUFU.SQRT R8, R25 ;  /* 0x0000001900087308 */ /* 0x000e220000002000 */
[----:B------:R-:W-:-:S05]  /*10d0*/  SEL R9, R9, RZ, P4 ;  /* 0x000000ff09097207 */ /* 0x000fca0002000000 */
[----:B------:R-:W-:-:S04]  /*10e0*/  FADD R27, R9, 0.0010000000474974513054 ;  /* 0x3a83126f091b7421 */ /* 0x000fc80000000000 */
[----:B------:R-:W1:Y:S01]  /*10f0*/  MUFU.SQRT R9, R27 ;  /* 0x0000001b00097308 */ /* 0x000e620000002000 */
[----:B------:R-:W-:Y:S02]  /*1100*/  SEL R10, R10, RZ, P4 ;  /* 0x000000ff0a0a7207 */ /* 0x000fe40002000000 */
[C---:B0-----:R-:W-:Y:S02]  /*1110*/  FSETP.GT.AND P6, PT, R8.reuse, 8.50705917302346158658e+37, PT ;  /* 0x7e8000000800780b */ /* 0x041fe40003fc4000 */
[----:B------:R-:W-:Y:S01]  /*1120*/  FSETP.GEU.AND P5, PT, R8, 1.175494350822287508e-38, PT ;  /* 0x008000000800780b */ /* 0x000fe20003fae000 */
[----:B------:R-:W-:Y:S01]  /*1130*/  FADD R10, R10, 0.0010000000474974513054 ;  /* 0x3a83126f0a0a7421 */ /* 0x000fe20000000000 */
[----:B------:R-:W-:-:S03]  /*1140*/  FSEL R24, R23, 1, P6 ;  /* 0x3f80000017187808 */ /* 0x000fc60003000000 */
[----:B------:R-:W0:Y:S01]  /*1150*/  MUFU.SQRT R25, R10 ;  /* 0x0000000a00197308 */ /* 0x000e220000002000 */
[----:B------:R-:W-:-:S05]  /*1160*/  SEL R11, R11, RZ, P4 ;  /* 0x000000ff0b0b7207 */ /* 0x000fca0002000000 */
[----:B------:R-:W-:Y:S01]  /*1170*/  @P6 FMUL R8, R8, 0.25 ;  /* 0x3e80000008086820 */ /* 0x000fe20000400000 */
[C---:B-1----:R-:W-:Y:S01]  /*1180*/  FSETP.GT.AND P6, PT, R9.reuse, 8.50705917302346158658e+37, PT ;  /* 0x7e8000000900780b */ /* 0x042fe20003fc4000 */
[----:B------:R-:W-:Y:S02]  /*1190*/  @!P5 FMUL R24, R24, 16777216 ;  /* 0x4b8000001818d820 */ /* 0x000fe40000400000 */
[----:B------:R-:W-:Y:S01]  /*11a0*/  @!P5 FMUL R8, R8, 16777216 ;  /* 0x4b8000000808d820 */ /* 0x000fe20000400000 */
[----:B------:R-:W-:Y:S01]  /*11b0*/  FSETP.GEU.AND P5, PT, R9, 1.175494350822287508e-38, PT ;  /* 0x008000000900780b */ /* 0x000fe20003fae000 */
[----:B------:R-:W1:Y:S01]  /*11c0*/  MUFU.RCP R10, R55 ;  /* 0x00000037000a7308 */ /* 0x000e620000001000 */
[----:B------:R-:W-:Y:S01]  /*11d0*/  FADD R26, R11, 0.0010000000474974513054 ;  /* 0x3a83126f0b1a7421 */ /* 0x000fe20000000000 */
[----:B------:R-:W-:-:S06]  /*11e0*/  FSEL R16, R23, 1, P6 ;  /* 0x3f80000017107808 */ /* 0x000fcc0003000000 */
[----:B------:R-:W-:Y:S01]  /*11f0*/  @P6 FMUL R9, R9, 0.25 ;  /* 0x3e80000009096820 */ /* 0x000fe20000400000 */
[----:B------:R-:W2:Y:S01]  /*1200*/  MUFU.SQRT R30, R26 ;  /* 0x0000001a001e7308 */ /* 0x000ea20000002000 */
[----:B0-----:R-:W-:Y:S02]  /*1210*/  FSETP.GT.AND P6, PT, R25, 8.50705917302346158658e+37, PT ;  /* 0x7e8000001900780b */ /* 0x001fe40003fc4000 */
[----:B------:R-:W-:Y:S01]  /*1220*/  @!P5 FMUL R9, R9, 16777216 ;  /* 0x4b8000000909d820 */ /* 0x000fe20000400000 */
[----:B------:R-:W-:Y:S01]  /*1230*/  @!P5 FMUL R16, R16, 16777216 ;  /* 0x4b8000001010d820 */ /* 0x000fe20000400000 */
[----:B------:R-:W-:Y:S01]  /*1240*/  FSETP.GEU.AND P5, PT, R25, 1.175494350822287508e-38, PT ;  /* 0x008000001900780b */ /* 0x000fe20003fae000 */
[----:B-1----:R-:W-:Y:S02]  /*1250*/  FMUL R70, R10, R21 ;  /* 0x000000150a467220 */ /* 0x002fe40000400000 */
[----:B------:R-:W0:Y:S01]  /*1260*/  MUFU.RCP R10, R57 ;  /* 0x00000039000a7308 */ /* 0x000e220000001000 */
[----:B------:R-:W-:-:S07]  /*1270*/  FSEL R28, R23, 1, P6 ;  /* 0x3f800000171c7808 */ /* 0x000fce0003000000 */
[----:B------:R-:W1:Y:S01]  /*1280*/  MUFU.RCP R27, R66 ;  /* 0x00000042001b7308 */ /* 0x000e620000001000 */
[----:B------:R-:W-:Y:S01]  /*1290*/  @P6 FMUL R25, R25, 0.25 ;  /* 0x3e80000019196820 */ /* 0x000fe20000400000 */
[----:B--2---:R-:W-:Y:S01]  /*12a0*/  FSETP.GT.AND P6, PT, R30, 8.50705917302346158658e+37, PT ;  /* 0x7e8000001e00780b */ /* 0x004fe20003fc4000 */
[----:B------:R-:W-:Y:S02]  /*12b0*/  @!P5 FMUL R28, R28, 16777216 ;  /* 0x4b8000001c1cd820 */ /* 0x000fe40000400000 */
[----:B------:R-:W-:Y:S01]  /*12c0*/  @!P5 FMUL R25, R25, 16777216 ;  /* 0x4b8000001919d820 */ /* 0x000fe20000400000 */
[----:B------:R-:W-:Y:S02]  /*12d0*/  FSETP.GEU.AND P5, PT, R30, 1.175494350822287508e-38, PT ;  /* 0x008000001e00780b */ /* 0x000fe40003fae000 */
[----:B------:R-:W2:Y:S01]  /*12e0*/  MUFU.RCP R26, R39 ;  /* 0x00000027001a7308 */ /* 0x000ea20000001000 */
[----:B------:R-:W-:-:S07]  /*12f0*/  FMUL R53, R70, R31 ;  /* 0x0000001f46357220 */ /* 0x000fce0000400000 */
[----:B------:R1:W3:Y:S01]  /*1300*/  MUFU.RCP R11, R54 ;  /* 0x00000036000b7308 */ /* 0x0002e20000001000 */
[----:B0-----:R-:W-:Y:S01]  /*1310*/  FMUL R55, R10, R47 ;  /* 0x0000002f0a377220 */ /* 0x001fe20000400000 */
[----:B------:R-:W-:-:S06]  /*1320*/  @P6 FMUL R30, R30, 0.25 ;  /* 0x3e8000001e1e6820 */ /* 0x000fcc0000400000 */
[----:B------:R-:W0:Y:S01]  /*1330*/  MUFU.RCP R31, R8 ;  /* 0x00000008001f7308 */ /* 0x000e220000001000 */
[----:B-1----:R-:W-:Y:S01]  /*1340*/  FMUL R54, R27, R42 ;  /* 0x0000002a1b367220 */ /* 0x002fe20000400000 */
[----:B------:R-:W-:-:S06]  /*1350*/  FMUL R55, R55, R32 ;  /* 0x0000002037377220 */ /* 0x000fcc0000400000 */
[----:B------:R1:W4:Y:S01]  /*1360*/  MUFU.RCP R21, R56 ;  /* 0x0000003800157308 */ /* 0x0003220000001000 */
[----:B------:R-:W-:Y:S01]  /*1370*/  FMUL R54, R54, R33 ;  /* 0x0000002136367220 */ /* 0x000fe20000400000 */
[----:B------:R-:W-:Y:S01]  /*1380*/  @!P5 FMUL R30, R30, 16777216 ;  /* 0x4b8000001e1ed820 */ /* 0x000fe20000400000 */
[----:B------:R-:W5:Y:S01]  /*1390*/  LDC.64 R32, c[0x0][0x240] ;  /* 0x00009000ff207b82 */ /* 0x000f620000000a00 */
[----:B--2---:R-:W-:Y:S01]  /*13a0*/  FMUL R26, R26, R19 ;  /* 0x000000131a1a7220 */ /* 0x004fe20000400000 */
[----:B------:R-:W-:Y:S01]  /*13b0*/  FSEL R29, R23, 1, P6 ;  /* 0x3f800000171d7808 */ /* 0x000fe20003000000 */
[----:B---3--:R-:W-:Y:S01]  /*13c0*/  FMUL R68, R11, R22 ;  /* 0x000000160b447220 */ /* 0x008fe20000400000 */
[----:B------:R-:W-:Y:S02]  /*13d0*/  VIADD R11, R4, 0xffffff40 ;  /* 0xffffff40040b7836 */ /* 0x000fe40000000000 */
[----:B-1----:R-:W-:Y:S01]  /*13e0*/  FMUL R56, R26, R35 ;  /* 0x000000231a387220 */ /* 0x002fe20000400000 */
[----:B0-----:R-:W-:Y:S01]  /*13f0*/  FMUL R35, R31, R24 ;  /* 0x000000181f237220 */ /* 0x001fe20000400000 */
[----:B------:R-:W-:Y:S01]  /*1400*/  @!P5 FMUL R29, R29, 16777216 ;  /* 0x4b8000001d1dd820 */ /* 0x000fe20000400000 */
[----:B------:R-:W0:Y:S01]  /*1410*/  MUFU.RCP R31, R25 ;  /* 0x00000019001f7308 */ /* 0x000e220000001000 */
[----:B------:R-:W-:Y:S01]  /*1420*/  ISETP.GE.U32.AND P5, PT, R11, 0xc0, PT ;  /* 0x000000c00b00780c */ /* 0x000fe20003fa6070 */
[----:B----4-:R-:W-:Y:S01]  /*1430*/  FMUL R46, R21, R46 ;  /* 0x0000002e152e7220 */ /* 0x010fe20000400000 */
[----:B------:R-:W-:-:S05]  /*1440*/  VIADD R24, R3, 0xffffff40 ;  /* 0xffffff4003187836 */ /* 0x000fca0000000000 */
[----:B------:R-:W1:Y:S01]  /*1450*/  MUFU.RCP R30, R30 ;  /* 0x0000001e001e7308 */ /* 0x000e620000001000 */
[----:B------:R-:W-:Y:S01]  /*1460*/  FMUL R52, R46, R17 ;  /* 0x000000112e347220 */ /* 0x000fe20000400000 */
[----:B------:R-:W-:Y:S02]  /*1470*/  CS2R R10, SRZ ;  /* 0x00000000000a7805 */ /* 0x000fe4000001ff00 */
[----:B------:R-:W-:-:S04]  /*1480*/  ISETP.GE.U32.AND P6, PT, R24, 0xc0, PT ;  /* 0x000000c01800780c */ /* 0x000fc80003fc6070 */
[----:B------:R2:W3:Y:S01]  /*1490*/  MUFU.RCP R17, R9 ;  /* 0x0000000900117308 */ /* 0x0004e20000001000 */
[----:B------:R-:W-:Y:S01]  /*14a0*/  FMUL R22, R41, R40 ;  /* 0x0000002829167220 */ /* 0x000fe20000400000 */
[----:B-----5:R-:W-:Y:S01]  /*14b0*/  IMAD.WIDE R46, R3, 0x4, R32 ;  /* 0x00000004032e7825 */ /* 0x020fe200078e0220 */
[----:B------:R-:W4:Y:S01]  /*14c0*/  LDC.64 R40, c[0x0][0x248] ;  /* 0x00009200ff287b82 */ /* 0x000f220000000a00 */
[----:B--2---:R-:W-:-:S06]  /*14d0*/  CS2R R8, SRZ ;  /* 0x0000000000087805 */ /* 0x004fcc000001ff00 */
[----:B------:R0:W2:Y:S02]  /*14e0*/  @!P5 LDG.E.EL.128 R8, desc[UR4][R64.64+-0x300] ;  /* 0xfffd00044008d981 */ /* 0x0000a4000c2e1d00 */
[----:B0-----:R-:W-:Y:S01]  /*14f0*/  FMUL R65, R31, R28 ;  /* 0x0000001c1f417220 */ /* 0x001fe20000400000 */
[----:B-1----:R-:W-:Y:S01]  /*1500*/  FMUL R64, R30, R29 ;  /* 0x0000001d1e407220 */ /* 0x002fe20000400000 */
[----:B------:R-:W-:Y:S02]  /*1510*/  CS2R R28, SRZ ;  /* 0x00000000001c7805 */ /* 0x000fe4000001ff00 */
[----:B------:R-:W-:-:S06]  /*1520*/  CS2R R30, SRZ ;  /* 0x00000000001e7805 */ /* 0x000fcc000001ff00 */
[----:B------:R0:W5:Y:S01]  /*1530*/  @!P6 LDG.E.EL.128 R28, desc[UR4][R46.64+-0x300] ;  /* 0xfffd00042e1ce981 */ /* 0x000162000c2e1d00 */
[----:B------:R-:W-:Y:S01]  /*1540*/  FMUL R21, R68, R37 ;  /* 0x0000002544157220 */ /* 0x000fe20000400000 */
[----:B------:R-:W-:Y:S01]  /*1550*/  FMUL R57, R67, R18 ;  /* 0x0000001243397220 */ /* 0x000fe20000400000 */
[----:B---3--:R-:W-:Y:S01]  /*1560*/  FMUL R37, R17, R16 ;  /* 0x0000001011257220 */ /* 0x008fe20000400000 */
[----:B0-----:R-:W0:Y:S01]  /*1570*/  LDC.64 R46, c[0x0][0x270] ;  /* 0x00009c00ff2e7b82 */ /* 0x001e220000000a00 */
[----:B------:R-:W-:Y:S02]  /*1580*/  CS2R R16, SRZ ;  /* 0x0000000000107805 */ /* 0x000fe4000001ff00 */
[----:B------:R-:W-:Y:S02]  /*1590*/  CS2R R18, SRZ ;  /* 0x0000000000127805 */ /* 0x000fe4000001ff00 */
[----:B------:R-:W-:Y:S02]  /*15a0*/  CS2R R24, SRZ ;  /* 0x0000000000187805 */ /* 0x000fe4000001ff00 */
[----:B------:R-:W-:Y:S01]  /*15b0*/  CS2R R26, SRZ ;  /* 0x00000000001a7805 */ /* 0x000fe2000001ff00 */
[----:B------:R-:W-:-:S04]  /*15c0*/  IMAD.WIDE R42, R4, 0x4, R32 ;  /* 0x00000004042a7825 */ /* 0x000fc800078e0220 */
[----:B------:R-:W-:Y:S01]  /*15d0*/  FMUL R57, R57, R34 ;  /* 0x0000002239397220 */ /* 0x000fe20000400000 */
[----:B------:R1:W3:Y:S01]  /*15e0*/  @!P6 LDG.E.EL.128 R16, desc[UR4][R60.64+-0x300] ;  /* 0xfffd00043c10e981 */ /* 0x0002e2000c2e1d00 */
[----:B------:R-:W-:-:S03]  /*15f0*/  CS2R R32, SRZ ;  /* 0x0000000000207805 */ /* 0x000fc6000001ff00 */
[----:B------:R4:W2:Y:S01]  /*1600*/  @!P5 LDG.E.EL.128 R24, desc[UR4][R42.64+-0x300] ;  /* 0xfffd00042a18d981 */ /* 0x0008a2000c2e1d00 */
[----:B-1----:R-:W-:Y:S01]  /*1610*/  FMUL R60, R35, R38 ;  /* 0x00000026233c7220 */ /* 0x002fe20000400000 */
[----:B------:R-:W-:Y:S01]  /*1620*/  CS2R R34, SRZ ;  /* 0x0000000000227805 */ /* 0x000fe2000001ff00 */
[----:B----4-:R-:W-:-:S04]  /*1630*/  IMAD.WIDE R42, R4, 0x4, R40 ;  /* 0x00000004042a7825 */ /* 0x010fc800078e0228 */
[----:B------:R-:W-:Y:S01]  /*1640*/  FMUL R59, R64, R59 ;  /* 0x0000003b403b7220 */ /* 0x000fe20000400000 */
[----:B------:R-:W-:Y:S01]  /*1650*/  FMUL R58, R65, R58 ;  /* 0x0000003a413a7220 */ /* 0x000fe20000400000 */
[----:B------:R-:W-:Y:S01]  /*1660*/  IMAD.WIDE R66, R3, 0x4, R40 ;  /* 0x0000000403427825 */ /* 0x000fe200078e0228 */
[----:B------:R1:W4:Y:S01]  /*1670*/  @!P5 LDG.E.EL.128 R32, desc[UR4][R42.64+-0x300] ;  /* 0xfffd00042a20d981 */ /* 0x000322000c2e1d00 */
[----:B------:R-:W-:Y:S02]  /*1680*/  CS2R R40, SRZ ;  /* 0x0000000000287805 */ /* 0x000fe4000001ff00 */
[----:B0-----:R-:W-:Y:S01]  /*1690*/  IMAD.WIDE R64, R4, 0x4, R46 ;  /* 0x0000000404407825 */ /* 0x001fe200078e022e */
[----:B-1----:R-:W-:-:S06]  /*16a0*/  CS2R R42, SRZ ;  /* 0x00000000002a7805 */ /* 0x002fcc000001ff00 */
[----:B------:R-:W2:Y:S01]  /*16b0*/  @!P0 LDG.E.EL.128 R40, desc[UR4][R64.64+-0x600] ;  /* 0xfffa000440288981 */ /* 0x000ea2000c2e1d00 */
[----:B------:R-:W-:Y:S01]  /*16c0*/  FMUL R61, R37, R36 ;  /* 0x00000024253d7220 */ /* 0x000fe20000400000 */
[----:B------:R-:W-:Y:S02]  /*16d0*/  CS2R R36, SRZ ;  /* 0x0000000000247805 */ /* 0x000fe4000001ff00 */
[----:B------:R-:W-:-:S06]  /*16e0*/  CS2R R38, SRZ ;  /* 0x0000000000267805 */ /* 0x000fcc000001ff00 */
[----:B------:R0:W3:Y:S01]  /*16f0*/  @!P6 LDG.E.EL.128 R36, desc[UR4][R66.64+-0x300] ;  /* 0xfffd00044224e981 */ /* 0x0000e2000c2e1d00 */
[----:B------:R-:W-:Y:S01]  /*1700*/  P2R R63, PR, RZ, 0x8 ;  /* 0x00000008ff3f7803 */ /* 0x000fe20000000000 */
[----:B------:R-:W-:Y:S01]  /*1710*/  IMAD.WIDE R72, R3, 0x4, R46 ;  /* 0x0000000403487825 */ /* 0x000fe200078e022e */
[----:B------:R-:W-:Y:S02]  /*1720*/  CS2R R46, SRZ ;  /* 0x00000000002e7805 */ /* 0x000fe4000001ff00 */
[----:B--2---:R-:W-:-:S05]  /*1730*/  SEL R40, R40, RZ, !P0 ;  /* 0x000000ff28287207 */ /* 0x004fca0004000000 */
[----:B------:R-:W-:-:S04]  /*1740*/  FADD R40, R40, 0.0010000000474974513054 ;  /* 0x3a83126f28287421 */ /* 0x000fc80000000000 */
[----:B0-----:R-:W0:Y:S01]  /*1750*/  MUFU.SQRT R66, R40 ;  /* 0x0000002800427308 */ /* 0x001e220000002000 */
[----:B------:R-:W-:-:S05]  /*1760*/  SEL R41, R41, RZ, !P0 ;  /* 0x000000ff29297207 */ /* 0x000fca0004000000 */
[----:B------:R-:W-:-:S04]  /*1770*/  FADD R41, R41, 0.0010000000474974513054 ;  /* 0x3a83126f29297421 */ /* 0x000fc80000000000 */
[----:B------:R-:W1:Y:S01]  /*1780*/  MUFU.SQRT R64, R41 ;  /* 0x0000002900407308 */ /* 0x000e620000002000 */
[C---:B0-----:R-:W-:Y:S02]  /*1790*/  FSETP.GT.AND P4, PT, R66.reuse, 8.50705917302346158658e+37, PT ;  /* 0x7e8000004200780b */ /* 0x041fe40003f84000 */
[----:B------:R-:W-:Y:S02]  /*17a0*/  FSETP.GEU.AND P3, PT, R66, 1.175494350822287508e-38, PT ;  /* 0x008000004200780b */ /* 0x000fe40003f6e000 */
[----:B------:R-:W-:-:S09]  /*17b0*/  FSEL R67, R23, 1, P4 ;  /* 0x3f80000017437808 */ /* 0x000fd20002000000 */
[----:B------:R-:W-:Y:S01]  /*17c0*/  @P4 FMUL R66, R66, 0.25 ;  /* 0x3e80000042424820 */ /* 0x000fe20000400000 */
[----:B-1----:R-:W-:Y:S01]  /*17d0*/  FSETP.GT.AND P4, PT, R64, 8.50705917302346158658e+37, PT ;  /* 0x7e8000004000780b */ /* 0x002fe20003f84000 */
[----:B------:R-:W-:Y:S02]  /*17e0*/  @!P3 FMUL R67, R67, 16777216 ;  /* 0x4b8000004343b820 */ /* 0x000fe40000400000 */
[----:B------:R-:W-:Y:S01]  /*17f0*/  @!P3 FMUL R66, R66, 16777216 ;  /* 0x4b8000004242b820 */ /* 0x000fe20000400000 */
[----:B------:R-:W-:-:S03]  /*1800*/  FSETP.GEU.AND P3, PT, R64, 1.175494350822287508e-38, PT ;  /* 0x008000004000780b */ /* 0x000fc60003f6e000 */
[----:B------:R-:W0:Y:S06]  /*1810*/  MUFU.RCP R68, R66 ;  /* 0x0000004200447308 */ /* 0x000e2c0000001000 */
[----:B------:R-:W-:-:S04]  /*1820*/  @P4 FMUL R64, R64, 0.25 ;  /* 0x3e80000040404820 */ /* 0x000fc80000400000 */
[----:B------:R-:W-:Y:S01]  /*1830*/  @!P3 FMUL R64, R64, 16777216 ;  /* 0x4b8000004040b820 */ /* 0x000fe20000400000 */
[----:B0-----:R-:W-:-:S03]  /*1840*/  FMUL R68, R68, R67 ;  /* 0x0000004344447220 */ /* 0x001fc60000400000 */
[----:B------:R0:W1:Y:S02]  /*1850*/  MUFU.RCP R67, R64 ;  /* 0x0000004000437308 */ /* 0x0000640000001000 */
[----:B0-----:R-:W-:Y:S01]  /*1860*/  IMAD.WIDE R64, R3, 0x4, R44 ;  /* 0x0000000403407825 */ /* 0x001fe200078e022c */
[----:B------:R-:W-:-:S06]  /*1870*/  CS2R R44, SRZ ;  /* 0x00000000002c7805 */ /* 0x000fcc000001ff00 */
[----:B------:R-:W2:Y:S01]  /*1880*/  @P2 LDG.E.EL.128 R44, desc[UR4][R64.64+-0x900] ;  /* 0xfff70004402c2981 */ /* 0x000ea2000c2e1d00 */
[----:B------:R-:W-:-:S05]  /*1890*/  FSEL R40, R23, 1, P4 ;  /* 0x3f80000017287808 */ /* 0x000fca0002000000 */
[----:B------:R-:W-:-:S04]  /*18a0*/  @!P3 FMUL R40, R40, 16777216 ;  /* 0x4b8000002828b820 */ /* 0x000fc80000400000 */
[----:B-1----:R-:W-:Y:S01]  /*18b0*/  FMUL R67, R67, R40 ;  /* 0x0000002843437220 */ /* 0x002fe20000400000 */
[----:B------:R-:W-:-:S05]  /*18c0*/  SEL R40, R42, RZ, !P0 ;  /* 0x000000ff2a287207 */ /* 0x000fca0004000000 */
[----:B------:R-:W-:-:S04]  /*18d0*/  FADD R40, R40, 0.0010000000474974513054 ;  /* 0x3a83126f28287421 */ /* 0x000fc80000000000 */
[----:B------:R-:W0:Y:S02]  /*18e0*/  MUFU.SQRT R42, R40 ;  /* 0x00000028002a7308 */ /* 0x000e240000002000 */
[C---:B0-----:R-:W-:Y:S02]  /*18f0*/  FSETP.GT.AND P4, PT, R42.reuse, 8.50705917302346158658e+37, PT ;  /* 0x7e8000002a00780b */ /* 0x041fe40003f84000 */
[----:B------:R-:W-:-:S11]  /*1900*/  FSETP.GEU.AND P3, PT, R42, 1.175494350822287508e-38, PT ;  /* 0x008000002a00780b */ /* 0x000fd60003f6e000 */
[----:B------:R-:W-:-:S04]  /*1910*/  @P4 FMUL R42, R42, 0.25 ;  /* 0x3e8000002a2a4820 */ /* 0x000fc80000400000 */
[----:B------:R-:W-:-:S04]  /*1920*/  @!P3 FMUL R42, R42, 16777216 ;  /* 0x4b8000002a2ab820 */ /* 0x000fc80000400000 */
[----:B------:R-:W0:Y:S01]  /*1930*/  MUFU.RCP R69, R42 ;  /* 0x0000002a00457308 */ /* 0x000e220000001000 */
[----:B------:R-:W-:Y:S02]  /*1940*/  FSEL R66, R23, 1, P4 ;  /* 0x3f80000017427808 */ /* 0x000fe40002000000 */
[----:B------:R-:W-:-:S03]  /*1950*/  SEL R41, R43, RZ, !P0 ;  /* 0x000000ff2b297207 */ /* 0x000fc60004000000 */
[----:B------:R-:W-:Y:S02]  /*1960*/  @!P3 FMUL R66, R66, 16777216 ;  /* 0x4b8000004242b820 */ /* 0x000fe40000400000 */
[----:B------:R-:W-:Y:S02]  /*1970*/  FADD R41, R41, 0.0010000000474974513054 ;  /* 0x3a83126f29297421 */ /* 0x000fe40000000000 */
[----:B0-----:R-:W-:Y:S02]  /*1980*/  FMUL R69, R69, R66 ;  /* 0x0000004245457220 */ /* 0x001fe40000400000 */
[----:B------:R-:W0:Y:S02]  /*1990*/  MUFU.SQRT R66, R41 ;  /* 0x0000002900427308 */ /* 0x000e240000002000 */
[C---:B0-----:R-:W-:Y:S02]  /*19a0*/  FSETP.GT.AND P4, PT, R66.reuse, 8.50705917302346158658e+37, PT ;  /* 0x7e8000004200780b */ /* 0x041fe40003f84000 */
[----:B------:R-:W-:-:S11]  /*19b0*/  FSETP.GEU.AND P3, PT, R66, 1.175494350822287508e-38, PT ;  /* 0x008000004200780b */ /* 0x000fd60003f6e000 */
[----:B------:R-:W-:-:S04]  /*19c0*/  @P4 FMUL R66, R66, 0.25 ;  /* 0x3e80000042424820 */ /* 0x000fc80000400000 */
[----:B------:R-:W-:-:S04]  /*19d0*/  @!P3 FMUL R66, R66, 16777216 ;  /* 0x4b8000004242b820 */ /* 0x000fc80000400000 */
[----:B------:R-:W0:Y:S01]  /*19e0*/  MUFU.RCP R70, R66 ;  /* 0x0000004200467308 */ /* 0x000e220000001000 */
[----:B------:R-:W-:-:S05]  /*19f0*/  FSEL R43, R23, 1, P4 ;  /* 0x3f800000172b7808 */ /* 0x000fca0002000000 */
[----:B------:R-:W-:Y:S01]  /*1a00*/  @!P3 FMUL R43, R43, 16777216 ;  /* 0x4b8000002b2bb820 */ /* 0x000fe20000400000 */
[----:B------:R-:W-:-:S03]  /*1a10*/  FMUL R67, R67, R0 ;  /* 0x0000000043437220 */ /* 0x000fc60000400000 */
[----:B0-----:R-:W-:-:S04]  /*1a20*/  FMUL R70, R70, R43 ;  /* 0x0000002b46467220 */ /* 0x001fc80000400000 */
[----:B------:R-:W-:Y:S01]  /*1a30*/  FMUL R0, R70, R7 ;  /* 0x0000000746007220 */ /* 0x000fe20000400000 */
[----:B------:R-:W-:Y:S02]  /*1a40*/  CS2R R40, SRZ ;  /* 0x0000000000287805 */ /* 0x000fe4000001ff00 */
[----:B------:R-:W-:-:S06]  /*1a50*/  CS2R R42, SRZ ;  /* 0x00000000002a7805 */ /* 0x000fcc000001ff00 */
[----:B------:R0:W3:Y:S01]  /*1a60*/  @!P1 LDG.E.EL.128 R40, desc[UR4][R72.64+-0x600] ;  /* 0xfffa000448289981 */ /* 0x0000e2000c2e1d00 */
[----:B--2---:R-:W-:-:S05]  /*1a70*/  SEL R45, R45, RZ, P2 ;  /* 0x000000ff2d2d7207 */ /* 0x004fca0001000000 */
[----:B------:R-:W-:-:S04]  /*1a80*/  FADD R45, R45, 0.0010000000474974513054 ;  /* 0x3a83126f2d2d7421 */ /* 0x000fc80000000000 */
[----:B------:R-:W1:Y:S02]  /*1a90*/  MUFU.SQRT R66, R45 ;  /* 0x0000002d00427308 */ /* 0x000e640000002000 */
[C---:B-1----:R-:W-:Y:S02]  /*1aa0*/  FSETP.GT.AND P4, PT, R66.reuse, 8.50705917302346158658e+37, PT ;  /* 0x7e8000004200780b */ /* 0x042fe40003f84000 */
[----:B------:R-:W-:-:S11]  /*1ab0*/  FSETP.GEU.AND P3, PT, R66, 1.175494350822287508e-38, PT ;  /* 0x008000004200780b */ /* 0x000fd60003f6e000 */
[----:B------:R-:W-:-:S04]  /*1ac0*/  @P4 FMUL R66, R66, 0.25 ;  /* 0x3e80000042424820 */ /* 0x000fc80000400000 */
[----:B------:R-:W-:-:S06]  /*1ad0*/  @!P3 FMUL R66, R66, 16777216 ;  /* 0x4b8000004242b820 */ /* 0x000fcc0000400000 */
[----:B------:R-:W1:Y:S01]  /*1ae0*/  MUFU.RCP R66, R66 ;  /* 0x0000004200427308 */ /* 0x000e620000001000 */
[----:B------:R-:W-:Y:S02]  /*1af0*/  FSEL R71, R23, 1, P4 ;  /* 0x3f80000017477808 */ /* 0x000fe40002000000 */
[----:B------:R-:W-:-:S03]  /*1b00*/  SEL R44, R44, RZ, P2 ;  /* 0x000000ff2c2c7207 */ /* 0x000fc60001000000 */
[----:B------:R-:W-:Y:S02]  /*1b10*/  @!P3 FMUL R71, R71, 16777216 ;  /* 0x4b8000004747b820 */ /* 0x000fe40000400000 */
[----:B------:R-:W-:Y:S02]  /*1b20*/  FADD R44, R44, 0.0010000000474974513054 ;  /* 0x3a83126f2c2c7421 */ /* 0x000fe40000000000 */
[----:B-1----:R-:W-:-:S04]  /*1b30*/  FMUL R64, R66, R71 ;  /* 0x0000004742407220 */ /* 0x002fc80000400000 */
[----:B------:R-:W-:Y:S02]  /*1b40*/  FMUL R65, R64, R49 ;  /* 0x0000003140417220 */ /* 0x000fe40000400000 */
[----:B------:R-:W1:Y:S01]  /*1b50*/  MUFU.SQRT R49, R44 ;  /* 0x0000002c00317308 */ /* 0x000e620000002000 */
[----:B------:R-:W-:-:S05]  /*1b60*/  SEL R46, R46, RZ, P2 ;  /* 0x000000ff2e2e7207 */ /* 0x000fca0001000000 */
[----:B------:R-:W-:-:S04]  /*1b70*/  FADD R46, R46, 0.0010000000474974513054 ;  /* 0x3a83126f2e2e7421 */ /* 0x000fc80000000000 */
[----:B------:R-:W2:Y:S01]  /*1b80*/  MUFU.SQRT R44, R46 ;  /* 0x0000002e002c7308 */ /* 0x000ea20000002000 */
[C---:B-1----:R-:W-:Y:S02]  /*1b90*/  FSETP.GT.AND P4, PT, R49.reuse, 8.50705917302346158658e+37, PT ;  /* 0x7e8000003100780b */ /* 0x042fe40003f84000 */
[----:B------:R-:W-:Y:S02]  /*1ba0*/  FSETP.GEU.AND P3, PT, R49, 1.175494350822287508e-38, PT ;  /* 0x008000003100780b */ /* 0x000fe40003f6e000 */
[----:B------:R-:W-:Y:S02]  /*1bb0*/  FSEL R64, R23, 1, P4 ;  /* 0x3f80000017407808 */ /* 0x000fe40002000000 */
[----:B------:R-:W-:-:S07]  /*1bc0*/  SEL R47, R47, RZ, P2 ;  /* 0x000000ff2f2f7207 */ /* 0x000fce0001000000 */
[----:B------:R-:W-:Y:S01]  /*1bd0*/  @P4 FMUL R49, R49, 0.25 ;  /* 0x3e80000031314820 */ /* 0x000fe20000400000 */
[----:B--2---:R-:W-:Y:S01]  /*1be0*/  FSETP.GT.AND P4, PT, R44, 8.50705917302346158658e+37, PT ;  /* 0x7e8000002c00780b */ /* 0x004fe20003f84000 */
[----:B------:R-:W-:Y:S02]  /*1bf0*/  @!P3 FMUL R64, R64, 16777216 ;  /* 0x4b8000004040b820 */ /* 0x000fe40000400000 */
[----:B------:R-:W-:Y:S01]  /*1c00*/  @!P3 FMUL R49, R49, 16777216 ;  /* 0x4b8000003131b820 */ /* 0x000fe20000400000 */
[----:B------:R-:W-:Y:S01]  /*1c10*/  FSETP.GEU.AND P3, PT, R44, 1.175494350822287508e-38, PT ;  /* 0x008000002c00780b */ /* 0x000fe20003f6e000 */
[----:B------:R-:W-:-:S04]  /*1c20*/  FADD R47, R47, 0.0010000000474974513054 ;  /* 0x3a83126f2f2f7421 */ /* 0x000fc80000000000 */
[----:B------:R-:W1:Y:S04]  /*1c30*/  MUFU.SQRT R46, R47 ;  /* 0x0000002f002e7308 */ /* 0x000e680000002000 */
[----:B------:R-:W-:Y:S01]  /*1c40*/  @P4 FMUL R44, R44, 0.25 ;  /* 0x3e8000002c2c4820 */ /* 0x000fe20000400000 */
[----:B------:R-:W-:-:S03]  /*1c50*/  FSEL R71, R23, 1, P4 ;  /* 0x3f80000017477808 */ /* 0x000fc60002000000 */
[----:B------:R-:W-:Y:S02]  /*1c60*/  @!P3 FMUL R44, R44, 16777216 ;  /* 0x4b8000002c2cb820 */ /* 0x000fe40000400000 */
[----:B------:R-:W-:-:S04]  /*1c70*/  @!P3 FMUL R71, R71, 16777216 ;  /* 0x4b8000004747b820 */ /* 0x000fc80000400000 */
[----:B------:R-:W2:Y:S01]  /*1c80*/  MUFU.RCP R44, R44 ;  /* 0x0000002c002c7308 */ /* 0x000ea20000001000 */
[C---:B-1----:R-:W-:Y:S02]  /*1c90*/  FSETP.GT.AND P3, PT, R46.reuse, 8.50705917302346158658e+37, PT ;  /* 0x7e8000002e00780b */ /* 0x042fe40003f64000 */
[----:B------:R-:W-:-:S05]  /*1ca0*/  FSETP.GEU.AND P4, PT, R46, 1.175494350822287508e-38, PT ;  /* 0x008000002e00780b */ /* 0x000fca0003f8e000 */
[----:B------:R1:W0:Y:S06]  /*1cb0*/  MUFU.RCP R45, R49 ;  /* 0x00000031002d7308 */ /* 0x00022c0000001000 */
[----:B------:R-:W-:Y:S01]  /*1cc0*/  @P3 FMUL R46, R46, 0.25 ;  /* 0x3e8000002e2e3820 */ /* 0x000fe20000400000 */
[----:B--2---:R-:W-:Y:S01]  /*1cd0*/  FMUL R71, R44, R71 ;  /* 0x000000472c477220 */ /* 0x004fe20000400000 */
[----:B-1----:R-:W-:Y:S02]  /*1ce0*/  FSEL R49, R23, 1, P3 ;  /* 0x3f80000017317808 */ /* 0x002fe40001800000 */
[----:B------:R-:W-:Y:S01]  /*1cf0*/  @!P4 FMUL R46, R46, 16777216 ;  /* 0x4b8000002e2ec820 */ /* 0x000fe20000400000 */
[----:B------:R-:W-:Y:S01]  /*1d00*/  ISETP.NE.AND P3, PT, R63, RZ, PT ;  /* 0x000000ff3f00720c */ /* 0x000fe20003f65270 */
[----:B------:R-:W-:Y:S01]  /*1d10*/  FMUL R63, R68, R5 ;  /* 0x00000005443f7220 */ /* 0x000fe20000400000 */
[----:B------:R-:W-:Y:S01]  /*1d20*/  FMUL R66, R71, R48 ;  /* 0x0000003047427220 */ /* 0x000fe20000400000 */
[----:B------:R-:W-:Y:S01]  /*1d30*/  FMUL R5, R69, R6 ;  /* 0x0000000645057220 */ /* 0x000fe20000400000 */
[----:B------:R-:W1:Y:S01]  /*1d40*/  LDC.64 R70, c[0x0][0x278] ;  /* 0x00009e00ff467b82 */ /* 0x000e620000000a00 */
[----:B------:R-:W2:Y:S07]  /*1d50*/  MUFU.RCP R46, R46 ;  /* 0x0000002e002e7308 */ /* 0x000eae0000001000 */
[----:B------:R-:W3:Y:S01]  /*1d60*/  LDC.64 R68, c[0x0][0x280] ;  /* 0x0000a000ff447b82 */ /* 0x000ee20000000a00 */
[----:B------:R-:W-:Y:S01]  /*1d70*/  @!P4 FMUL R49, R49, 16777216 ;  /* 0x4b8000003131c820 */ /* 0x000fe20000400000 */
[----:B------:R-:W-:Y:S01]  /*1d80*/  ISETP.NE.AND P4, PT, R62, RZ, PT ;  /* 0x000000ff3e00720c */ /* 0x000fe20003f85270 */
[----:B0-----:R-:W-:-:S02]  /*1d90*/  FMUL R45, R45, R64 ;  /* 0x000000402d2d7220 */ /* 0x001fc40000400000 */
[----:B--2---:R-:W-:Y:S02]  /*1da0*/  FMUL R62, R46, R49 ;  /* 0x000000312e3e7220 */ /* 0x004fe40000400000 */
[----:B------:R-:W-:Y:S01]  /*1db0*/  FMUL R64, R45, R50 ;  /* 0x000000322d407220 */ /* 0x000fe20000400000 */
[----:B------:R-:W-:Y:S02]  /*1dc0*/  CS2R R44, SRZ ;  /* 0x00000000002c7805 */ /* 0x000fe4000001ff00 */
[----:B------:R-:W-:Y:S01]  /*1dd0*/  CS2R R46, SRZ ;  /* 0x00000000002e7805 */ /* 0x000fe2000001ff00 */
[----:B------:R-:W-:Y:S01]  /*1de0*/  FMUL R62, R62, R51 ;  /* 0x000000333e3e7220 */ /* 0x000fe20000400000 */
[----:B------:R-:W-:Y:S02]  /*1df0*/  CS2R R48, SRZ ;  /* 0x0000000000307805 */ /* 0x000fe4000001ff00 */
[----:B------:R-:W-:Y:S01]  /*1e00*/  CS2R R50, SRZ ;  /* 0x0000000000327805 */ /* 0x000fe2000001ff00 */
[----:B-1----:R-:W-:-:S05]  /*1e10*/  IMAD.WIDE R6, R4, 0x4, R70 ;  /* 0x0000000404067825 */ /* 0x002fca00078e0246 */
[----:B------:R-:W2:Y:S01]  /*1e20*/  @!P0 LDG.E.EL.128 R44, desc[UR4][R6.64+-0x600] ;  /* 0xfffa0004062c8981 */ /* 0x000ea2000c2e1d00 */
[----:B---3--:R-:W-:-:S05]  /*1e30*/  IMAD.WIDE R72, R4, 0x4, R68 ;  /* 0x0000000404487825 */ /* 0x008fca00078e0244 */
[----:B------:R-:W3:Y:S01]  /*1e40*/  @!P0 LDG.E.EL.128 R48, desc[UR4][R72.64+-0x600] ;  /* 0xfffa000448308981 */ /* 0x000ee2000c2e1d00 */
[----:B--2---:R-:W-:Y:S02]  /*1e50*/  SEL R47, R47, RZ, !P0 ;  /* 0x000000ff2f2f7207 */ /* 0x004fe40004000000 */
[----:B---3--:R-:W-:-:S05]  /*1e60*/  SEL R74, R51, RZ, !P0 ;  /* 0x000000ff334a7207 */ /* 0x008fca0004000000 */
[----:B------:R-:W-:Y:S02]  /*1e70*/  FFMA R0, R47, R0, R74 ;  /* 0x000000002f007223 */ /* 0x000fe4000000004a */
[----:B------:R-:W0:Y:S01]  /*1e80*/  LDC.64 R74, c[0x0][0x2a0] ;  /* 0x0000a800ff4a7b82 */ /* 0x000e220000000a00 */
[----:B------:R-:W-:Y:S02]  /*1e90*/  SEL R46, R46, RZ, !P0 ;  /* 0x000000ff2e2e7207 */ /* 0x000fe40004000000 */
[----:B------:R-:W-:Y:S02]  /*1ea0*/  SEL R7, R50, RZ, !P0 ;  /* 0x000000ff32077207 */ /* 0x000fe40004000000 */
[----:B------:R-:W-:-:S03]  /*1eb0*/  SEL R44, R44, RZ, !P0 ;  /* 0x000000ff2c2c7207 */ /* 0x000fc60004000000 */
[----:B------:R-:W-:Y:S01]  /*1ec0*/  FFMA R5, R46, R5, R7 ;  /* 0x000000052e057223 */ /* 0x000fe20000000007 */
[----:B------:R-:W-:Y:S02]  /*1ed0*/  SEL R7, R48, RZ, !P0 ;  /* 0x000000ff30077207 */ /* 0x000fe40004000000 */
[----:B------:R-:W-:Y:S02]  /*1ee0*/  CS2R R46, SRZ ;  /* 0x00000000002e7805 */ /* 0x000fe4000001ff00 */
[----:B------:R-:W-:Y:S01]  /*1ef0*/  SEL R6, R45, RZ, !P0 ;  /* 0x000000ff2d067207 */ /* 0x000fe20004000000 */
[----:B------:R-:W-:Y:S01]  /*1f00*/  FFMA R63, R44, R63, R7 ;  /* 0x0000003f2c3f7223 */ /* 0x000fe20000000007 */
[----:B------:R-:W-:Y:S01]  /*1f10*/  CS2R R44, SRZ ;  /* 0x00000000002c7805 */ /* 0x000fe2000001ff00 */
[----:B0-----:R-:W-:-:S05]  /*1f20*/  IMAD.WIDE R72, R3, 0x4, R74 ;  /* 0x0000000403487825 */ /* 0x001fca00078e024a */
[----:B------:R0:W2:Y:S02]  /*1f30*/  @P2 LDG.E.EL.128 R44, desc[UR4][R72.64+-0x900] ;  /* 0xfff70004482c2981 */ /* 0x0000a4000c2e1d00 */
[----:B0-----:R-:W0:Y:S01]  /*1f40*/  LDC.64 R72, c[0x0][0x2a8] ;  /* 0x0000aa00ff487b82 */ /* 0x001e220000000a00 */
[----:B------:R-:W-:Y:S02]  /*1f50*/  SEL R49, R49, RZ, !P0 ;  /* 0x000000ff31317207 */ /* 0x000fe40004000000 */
[----:B------:R-:W-:-:S03]  /*1f60*/  CS2R R50, SRZ ;  /* 0x0000000000327805 */ /* 0x000fc6000001ff00 */
[----:B------:R-:W-:Y:S01]  /*1f70*/  FFMA R6, R6, R67, R49 ;  /* 0x0000004306067223 */ /* 0x000fe20000000031 */
[----:B------:R-:W-:Y:S01]  /*1f80*/  CS2R R48, SRZ ;  /* 0x0000000000307805 */ /* 0x000fe2000001ff00 */
[----:B0-----:R-:W-:-:S05]  /*1f90*/  IMAD.WIDE R76, R3, 0x4, R72 ;  /* 0x00000004034c7825 */ /* 0x001fca00078e0248 */
[----:B------:R-:W3:Y:S01]  /*1fa0*/  @P2 LDG.E.EL.128 R48, desc[UR4][R76.64+-0x900] ;  /* 0xfff700044c302981 */ /* 0x000ee2000c2e1d00 */
[----:B------:R-:W-:-:S04]  /*1fb0*/  IMAD.WIDE R74, R4, 0x4, R74 ;  /* 0x00000004044a7825 */ /* 0x000fc800078e024a */
[----:B------:R-:W-:Y:S01]  /*1fc0*/  IMAD.WIDE R72, R4, 0x4, R72 ;  /* 0x0000000404487825 */ /* 0x000fe200078e0248 */
[----:B--2---:R-:W-:Y:S02]  /*1fd0*/  SEL R46, R46, RZ, P2 ;  /* 0x000000ff2e2e7207 */ /* 0x004fe40001000000 */
[----:B------:R-:W-:Y:S02]  /*1fe0*/  SEL R44, R44, RZ, P2 ;  /* 0x000000ff2c2c7207 */ /* 0x000fe40001000000 */
[----:B------:R-:W-:Y:S02]  /*1ff0*/  SEL R45, R45, RZ, P2 ;  /* 0x000000ff2d2d7207 */ /* 0x000fe40001000000 */
[----:B---3--:R-:W-:-:S05]  /*2000*/  SEL R7, R50, RZ, P2 ;  /* 0x000000ff32077207 */ /* 0x008fca0001000000 */
[----:B------:R-:W-:Y:S01]  /*2010*/  FFMA R7, R46, R66, R7 ;  /* 0x000000422e077223 */ /* 0x000fe20000000007 */
[----:B------:R-:W-:Y:S02]  /*2020*/  SEL R46, R47, RZ, P2 ;  /* 0x000000ff2f2e7207 */ /* 0x000fe40001000000 */
[----:B------:R-:W-:Y:S02]  /*2030*/  SEL R47, R48, RZ, P2 ;  /* 0x000000ff302f7207 */ /* 0x000fe40001000000 */
[----:B------:R-:W-:Y:S02]  /*2040*/  SEL R51, R51, RZ, P2 ;  /* 0x000000ff33337207 */ /* 0x000fe40001000000 */
[----:B------:R-:W-:Y:S01]  /*2050*/  P2R R66, PR, RZ, 0x4 ;  /* 0x00000004ff427803 */ /* 0x000fe20000000000 */
[----:B------:R-:W-:Y:S01]  /*2060*/  FFMA R64, R44, R64, R47 ;  /* 0x000000402c407223 */ /* 0x000fe2000000002f */
[----:B------:R-:W-:Y:S02]  /*2070*/  SEL R44, R49, RZ, P2 ;  /* 0x000000ff312c7207 */ /* 0x000fe40001000000 */
[----:B------:R-:W-:Y:S01]  /*2080*/  ISETP.GT.AND P2, PT, R4, 0x23f, PT ;  /* 0x0000023f0400780c */ /* 0x000fe20003f44270 */
[----:B------:R-:W-:Y:S01]  /*2090*/  FFMA R62, R46, R62, R51 ;  /* 0x0000003e2e3e7223 */ /* 0x000fe20000000033 */
[----:B------:R-:W-:Y:S01]  /*20a0*/  CS2R R46, SRZ ;  /* 0x00000000002e7805 */ /* 0x000fe2000001ff00 */
[----:B------:R-:W-:Y:S01]  /*20b0*/  FFMA R65, R45, R65, R44 ;  /* 0x000000412d417223 */ /* 0x000fe2000000002c */
[----:B------:R-:W-:-:S02]  /*20c0*/  CS2R R44, SRZ ;  /* 0x00000000002c7805 */ /* 0x000fc4000001ff00 */
[----:B------:R-:W-:Y:S02]  /*20d0*/  CS2R R48, SRZ ;  /* 0x0000000000307805 */ /* 0x000fe4000001ff00 */
[----:B------:R-:W-:-:S05]  /*20e0*/  CS2R R50, SRZ ;  /* 0x0000000000327805 */ /* 0x000fca000001ff00 */
[----:B------:R0:W2:Y:S04]  /*20f0*/  @P2 LDG.E.EL.128 R44, desc[UR4][R74.64+-0x900] ;  /* 0xfff700044a2c2981 */ /* 0x0000a8000c2e1d00 */
[----:B------:R1:W3:Y:S01]  /*2100*/  @P2 LDG.E.EL.128 R48, desc[UR4][R72.64+-0x900] ;  /* 0xfff7000448302981 */ /* 0x0002e2000c2e1d00 */
[----:B0-----:R-:W1:Y:S02]  /*2110*/  LDC.64 R74, c[0x0][0x228] ;  /* 0x00008a00ff4a7b82 */ /* 0x001e640000000a00 */
[----:B-1----:R-:W-:Y:S01]  /*2120*/  IMAD.WIDE R72, R3, 0x4, R74 ;  /* 0x0000000403487825 */ /* 0x002fe200078e024a */
[----:B--2---:R-:W-:Y:S02]  /*2130*/  SEL R67, R46, RZ, P2 ;  /* 0x000000ff2e437207 */ /* 0x004fe40001000000 */
[----:B------:R-:W-:-:S02]  /*2140*/  SEL R46, R47, RZ, P2 ;  /* 0x000000ff2f2e7207 */ /* 0x000fc40001000000 */
[----:B------:R-:W-:Y:S02]  /*2150*/  SEL R47, R44, RZ, P2 ;  /* 0x000000ff2c2f7207 */ /* 0x000fe40001000000 */
[----:B---3--:R-:W-:Y:S02]  /*2160*/  SEL R51, R51, RZ, P2 ;  /* 0x000000ff33337207 */ /* 0x008fe40001000000 */
[----:B------:R-:W-:Y:S02]  /*2170*/  SEL R48, R48, RZ, P2 ;  /* 0x000000ff30307207 */ /* 0x000fe40001000000 */
[----:B------:R-:W-:Y:S02]  /*2180*/  SEL R44, R45, RZ, P2 ;  /* 0x000000ff2d2c7207 */ /* 0x000fe40001000000 */
[----:B------:R-:W-:Y:S01]  /*2190*/  SEL R49, R49, RZ, P2 ;  /* 0x000000ff31317207 */ /* 0x000fe20001000000 */
[----:B------:R-:W-:Y:S01]  /*21a0*/  FFMA R59, R46, R59, R51 ;  /* 0x0000003b2e3b7223 */ /* 0x000fe20000000033 */
[----:B------:R-:W-:Y:S01]  /*21b0*/  FFMA R60, R47, R60, R48 ;  /* 0x0000003c2f3c7223 */ /* 0x000fe20000000030 */
[----:B------:R-:W-:-:S02]  /*21c0*/  CS2R R46, SRZ ;  /* 0x00000000002e7805 */ /* 0x000fc4000001ff00 */
[----:B------:R-:W-:Y:S01]  /*21d0*/  FFMA R61, R44, R61, R49 ;  /* 0x0000003d2c3d7223 */ /* 0x000fe20000000031 */
[----:B------:R-:W-:-:S06]  /*21e0*/  CS2R R44, SRZ ;  /* 0x00000000002c7805 */ /* 0x000fcc000001ff00 */
[----:B------:R0:W2:Y:S02]  /*21f0*/  @!P4 LDG.E.EL.128 R44, desc[UR4][R72.64] ;  /* 0x00000004482cc981 */ /* 0x0000a4000c2e1d00 */
[----:B0-----:R-:W0:Y:S01]  /*2200*/  LDC.64 R72, c[0x0][0x230] ;  /* 0x00008c00ff487b82 */ /* 0x001e220000000a00 */
[----:B------:R-:W-:Y:S02]  /*2210*/  SEL R50, R50, RZ, P2 ;  /* 0x000000ff32327207 */ /* 0x000fe40001000000 */
[----:B------:R-:W-:-:S03]  /*2220*/  CS2R R48, SRZ ;  /* 0x0000000000307805 */ /* 0x000fc6000001ff00 */
[----:B------:R-:W-:Y:S01]  /*2230*/  FFMA R58, R67, R58, R50 ;  /* 0x0000003a433a7223 */ /* 0x000fe20000000032 */
[----:B------:R-:W-:Y:S01]  /*2240*/  CS2R R50, SRZ ;  /* 0x0000000000327805 */ /* 0x000fe2000001ff00 */
[----:B0-----:R-:W-:-:S05]  /*2250*/  IMAD.WIDE R76, R3, 0x4, R72 ;  /* 0x00000004034c7825 */ /* 0x001fca00078e0248 */
[----:B------:R-:W3:Y:S01]  /*2260*/  @!P4 LDG.E.EL.128 R48, desc[UR4][R76.64] ;  /* 0x000000044c30c981 */ /* 0x000ee2000c2e1d00 */
[----:B------:R-:W-:-:S04]  /*2270*/  IMAD.WIDE R74, R4, 0x4, R74 ;  /* 0x00000004044a7825 */ /* 0x000fc800078e024a */
[----:B------:R-:W-:Y:S01]  /*2280*/  IMAD.WIDE R72, R4, 0x4, R72 ;  /* 0x0000000404487825 */ /* 0x000fe200078e0248 */
[----:B--2---:R-:W-:Y:S02]  /*2290*/  SEL R45, R45, RZ, !P4 ;  /* 0x000000ff2d2d7207 */ /* 0x004fe40006000000 */
[----:B------:R-:W-:Y:S02]  /*22a0*/  SEL R44, R44, RZ, !P4 ;  /* 0x000000ff2c2c7207 */ /* 0x000fe40006000000 */
[----:B------:R-:W-:Y:S02]  /*22b0*/  SEL R47, R47, RZ, !P4 ;  /* 0x000000ff2f2f7207 */ /* 0x000fe40006000000 */
[----:B------:R-:W-:Y:S02]  /*22c0*/  SEL R46, R46, RZ, !P4 ;  /* 0x000000ff2e2e7207 */ /* 0x000fe40006000000 */
[----:B---3--:R-:W-:-:S05]  /*22d0*/  SEL R49, R49, RZ, !P4 ;  /* 0x000000ff31317207 */ /* 0x008fca0006000000 */
[----:B------:R-:W-:Y:S01]  /*22e0*/  FFMA R54, R45, R54, R49 ;  /* 0x000000362d367223 */ /* 0x000fe20000000031 */
[----:B------:R-:W-:-:S05]  /*22f0*/  SEL R45, R48, RZ, !P4 ;  /* 0x000000ff302d7207 */ /* 0x000fca0006000000 */
[----:B------:R-:W-:Y:S01]  /*2300*/  FFMA R55, R44, R55, R45 ;  /* 0x000000372c377223 */ /* 0x000fe2000000002d */
[----:B------:R-:W-:Y:S02]  /*2310*/  SEL R44, R51, RZ, !P4 ;  /* 0x000000ff332c7207 */ /* 0x000fe40006000000 */
[----:B------:R-:W-:Y:S02]  /*2320*/  SEL R45, R50, RZ, !P4 ;  /* 0x000000ff322d7207 */ /* 0x000fe40006000000 */
[----:B------:R-:W-:Y:S01]  /*2330*/  CS2R R48, SRZ ;  /* 0x0000000000307805 */ /* 0x000fe2000001ff00 */
[----:B------:R-:W-:Y:S02]  /*2340*/  FFMA R56, R47, R56, R44 ;  /* 0x000000382f387223 */ /* 0x000fe4000000002c */
[----:B------:R-:W-:Y:S01]  /*2350*/  FFMA R57, R46, R57, R45 ;  /* 0x000000392e397223 */ /* 0x000fe2000000002d */
[----:B------:R-:W-:Y:S02]  /*2360*/  CS2R R44, SRZ ;  /* 0x00000000002c7805 */ /* 0x000fe4000001ff00 */
[----:B------:R-:W-:-:S02]  /*2370*/  CS2R R46, SRZ ;  /* 0x00000000002e7805 */ /* 0x000fc4000001ff00 */
[----:B------:R-:W-:-:S04]  /*2380*/  CS2R R50, SRZ ;  /* 0x0000000000327805 */ /* 0x000fc8000001ff00 */
[----:B------:R-:W2:Y:S04]  /*2390*/  @!P3 LDG.E.EL.128 R44, desc[UR4][R74.64] ;  /* 0x000000044a2cb981 */ /* 0x000ea8000c2e1d00 */
[----:B------:R-:W3:Y:S01]  /*23a0*/  @!P3 LDG.E.EL.128 R48, desc[UR4][R72.64] ;  /* 0x000000044830b981 */ /* 0x000ee2000c2e1d00 */
[----:B------:R-:W-:Y:S02]  /*23b0*/  P2R R67, PR, RZ, 0x10 ;  /* 0x00000010ff437803 */ /* 0x000fe40000000000 */
[----:B------:R-:W-:Y:S02]  /*23c0*/  SEL R12, R12, RZ, !P1 ;  /* 0x000000ff0c0c7207 */ /* 0x000fe40004800000 */
[----:B-----5:R-:W-:Y:S02]  /*23d0*/  SEL R31, R31, RZ, !P6 ;  /* 0x000000ff1f1f7207 */ /* 0x020fe40007000000 */
[----:B------:R-:W-:-:S02]  /*23e0*/  SEL R18, R18, RZ, !P6 ;  /* 0x000000ff12127207 */ /* 0x000fc40007000000 */
[----:B------:R-:W-:Y:S02]  /*23f0*/  SEL R17, R17, RZ, !P6 ;  /* 0x000000ff11117207 */ /* 0x000fe40007000000 */
[----:B------:R-:W-:-:S05]  /*2400*/  SEL R36, R36, RZ, !P6 ;  /* 0x000000ff24247207 */ /* 0x000fca0007000000 */
[----:B------:R-:W-:Y:S01]  /*2410*/  FADD R36, R36, 0.0010000000474974513054 ;  /* 0x3a83126f24247421 */ /* 0x000fe20000000000 */
[----:B------:R-:W-:Y:S02]  /*2420*/  SEL R37, R37, RZ, !P6 ;  /* 0x000000ff25257207 */ /* 0x000fe40007000000 */
[----:B------:R-:W-:-:S03]  /*2430*/  SEL R38, R38, RZ, !P6 ;  /* 0x000000ff26267207 */ /* 0x000fc60007000000 */
[----:B------:R-:W-:Y:S01]  /*2440*/  FADD R37, R37, 0.0010000000474974513054 ;  /* 0x3a83126f25257421 */ /* 0x000fe20000000000 */
[----:B------:R-:W-:Y:S01]  /*2450*/  SEL R39, R39, RZ, !P6 ;  /* 0x000000ff27277207 */ /* 0x000fe20007000000 */
[----:B------:R-:W-:Y:S01]  /*2460*/  FADD R38, R38, 0.0010000000474974513054 ;  /* 0x3a83126f26267421 */ /* 0x000fe20000000000 */
[----:B------:R-:W-:Y:S02]  /*2470*/  SEL R11, R11, RZ, !P5 ;  /* 0x000000ff0b0b7207 */ /* 0x000fe40006800000 */
[----:B--2---:R-:W-:Y:S02]  /*2480*/  SEL R76, R45, RZ, !P3 ;  /* 0x000000ff2d4c7207 */ /* 0x004fe40005800000 */
[----:B------:R-:W-:Y:S02]  /*2490*/  SEL R45, R44, RZ, !P3 ;  /* 0x000000ff2c2d7207 */ /* 0x000fe40005800000 */
[----:B---3--:R-:W-:Y:S02]  /*24a0*/  SEL R49, R49, RZ, !P3 ;  /* 0x000000ff31317207 */ /* 0x008fe40005800000 */
[----:B------:R-:W-:-:S02]  /*24b0*/  SEL R48, R48, RZ, !P3 ;  /* 0x000000ff30307207 */ /* 0x000fc40005800000 */
[----:B------:R-:W-:Y:S01]  /*24c0*/  SEL R46, R46, RZ, !P3 ;  /* 0x000000ff2e2e7207 */ /* 0x000fe20005800000 */
[----:B------:R-:W-:Y:S02]  /*24d0*/  FFMA R21, R76, R21, R49 ;  /* 0x000000154c157223 */ /* 0x000fe40000000031 */
[----:B------:R-:W-:Y:S01]  /*24e0*/  FFMA R22, R45, R22, R48 ;  /* 0x000000162d167223 */ /* 0x000fe20000000030 */
[----:B------:R-:W-:Y:S02]  /*24f0*/  SEL R45, R50, RZ, !P3 ;  /* 0x000000ff322d7207 */ /* 0x000fe40005800000 */
[----:B------:R-:W-:Y:S02]  /*2500*/  SEL R47, R47, RZ, !P3 ;  /* 0x000000ff2f2f7207 */ /* 0x000fe40005800000 */
[----:B------:R-:W-:Y:S02]  /*2510*/  SEL R44, R51, RZ, !P3 ;  /* 0x000000ff332c7207 */ /* 0x000fe40005800000 */
[----:B------:R-:W-:Y:S01]  /*2520*/  P2R R49, PR, RZ, 0x8 ;  /* 0x00000008ff317803 */ /* 0x000fe20000000000 */
[----:B------:R-:W-:Y:S01]  /*2530*/  FFMA R53, R46, R53, R45 ;  /* 0x000000352e357223 */ /* 0x000fe2000000002d */
[----:B------:R-:W-:-:S02]  /*2540*/  FSETP.GEU.AND P4, PT, R22, RZ, PT ;  /* 0x000000ff1600720b */ /* 0x000fc40003f8e000 */
[----:B------:R-:W-:Y:S01]  /*2550*/  FSETP.GEU.AND P3, PT, R21, RZ, PT ;  /* 0x000000ff1500720b */ /* 0x000fe20003f6e000 */
[----:B------:R-:W-:Y:S01]  /*2560*/  FFMA R52, R47, R52, R44 ;  /* 0x000000342f347223 */ /* 0x000fe2000000002c */
[----:B------:R-:W-:Y:S02]  /*2570*/  SEL R44, RZ, 0x1, P4 ;  /* 0x00000001ff2c7807 */ /* 0x000fe40002000000 */
[----:B------:R-:W-:Y:S02]  /*2580*/  SEL R45, RZ, 0x1fffe, P3 ;  /* 0x0001fffeff2d7807 */ /* 0x000fe40001800000 */
[----:B------:R-:W-:-:S03]  /*2590*/  FSETP.GEU.AND P3, PT, R53, RZ, PT ;  /* 0x000000ff3500720b */ /* 0x000fc60003f6e000 */
[----:B------:R-:W-:Y:S01]  /*25a0*/  IMAD.IADD R46, R44, 0x1, R45 ;  /* 0x000000012c2e7824 */ /* 0x000fe200078e022d */
[----:B------:R-:W-:Y:S02]  /*25b0*/  SEL R44, RZ, 0x4, P3 ;  /* 0x00000004ff2c7807 */ /* 0x000fe40001800000 */
[----:B------:R-:W-:Y:S02]  /*25c0*/  FSETP.GEU.AND P3, PT, R52, RZ, PT ;  /* 0x000000ff3400720b */ /* 0x000fe40003f6e000 */
[----:B------:R-:W-:Y:S02]  /*25d0*/  LOP3.LUT R46, R46, 0x3, RZ, 0xc0, !PT ;  /* 0x000000032e2e7812 */ /* 0x000fe400078ec0ff */
[----:B------:R-:W-:Y:S02]  /*25e0*/  SEL R45, RZ, 0x7fff8, P3 ;  /* 0x0007fff8ff2d7807 */ /* 0x000fe40001800000 */
[----:B------:R-:W-:Y:S02]  /*25f0*/  FSETP.GEU.AND P3, PT, R55, RZ, PT ;  /* 0x000000ff3700720b */ /* 0x000fe40003f6e000 */
[----:B------:R-:W-:-:S02]  /*2600*/  IADD3 R44, R46, R45, R44 ;  /* 0x0000002d2e2c7210 */ /* 0x000fc40007ffe02c */
[----:B------:R-:W-:Y:S02]  /*2610*/  SEL R45, RZ, 0x1, P3 ;  /* 0x00000001ff2d7807 */ /* 0x000fe40001800000 */
[----:B------:R-:W-:-:S04]  /*2620*/  FSETP.GEU.AND P3, PT, R54, RZ, PT ;  /* 0x000000ff3600720b */ /* 0x000fc80003f6e000 */
        /* <DEDUP_REMOVED lines=28> */
[----:B------:R-:W-:Y:S01]  /*27f0*/  SEL R48, RZ, 0x7fff8, P3 ;  /* 0x0007fff8ff307807 */ /* 0x000fe20001800000 */
[----:B------:R-:W-:-:S03]  /*2800*/  IMAD.SHL.U32 R44, R44, 0x100, RZ ;  /* 0x000001002c2c7824 */ /* 0x000fc600078e00ff */
[----:B------:R-:W-:-:S04]  /*2810*/  IADD3 R47, R50, R48, R47 ;  /* 0x00000030322f7210 */ /* 0x000fc80007ffe02f */
[----:B------:R-:W-:Y:S02]  /*2820*/  LOP3.LUT R47, R47, 0xf, RZ, 0xc0, !PT ;  /* 0x0000000f2f2f7812 */ /* 0x000fe400078ec0ff */
[----:B------:R-:W-:-:S03]  /*2830*/  LOP3.LUT R44, R44, 0xf00, RZ, 0xe2, !PT ;  /* 0x00000f002c2c7812 */ /* 0x000fc600078ee2ff */
[----:B------:R-:W-:Y:S02]  /*2840*/  IMAD R46, R46, 0x10, R47 ;  /* 0x000000102e2e7824 */ /* 0x000fe400078e022f */
[----:B------:R-:W-:-:S03]  /*2850*/  IMAD R44, R45, 0x1000, R44 ;  /* 0x000010002d2c7824 */ /* 0x000fc600078e022c */
[----:B------:R-:W-:-:S05]  /*2860*/  LOP3.LUT R45, R46, 0xff, RZ, 0xc0, !PT ;  /* 0x000000ff2e2d7812 */ /* 0x000fca00078ec0ff */
[----:B------:R-:W-:-:S05]  /*2870*/  IMAD.IADD R45, R44, 0x1, R45 ;  /* 0x000000012c2d7824 */ /* 0x000fca00078e022d */
[----:B------:R-:W-:-:S04]  /*2880*/  LOP3.LUT R48, R45, 0xffff, RZ, 0xc0, !PT ;  /* 0x0000ffff2d307812 */ /* 0x000fc800078ec0ff */
[----:B------:R-:W-:Y:S02]  /*2890*/  SHF.R.U32.HI R45, RZ, 0x7, R48 ;  /* 0x00000007ff2d7819 */ /* 0x000fe40000011630 */
[----:B------:R-:W-:Y:S02]  /*28a0*/  FSETP.GEU.AND P3, PT, R63, RZ, PT ;  /* 0x000000ff3f00720b */ /* 0x000fe40003f6e000 */
[----:B------:R-:W-:Y:S02]  /*28b0*/  LOP3.LUT R45, R45, 0x1, RZ, 0xc0, !PT ;  /* 0x000000012d2d7812 */ /* 0x000fe400078ec0ff */
[----:B------:R-:W-:Y:S02]  /*28c0*/  FSEL R44, R63, RZ, P3 ;  /* 0x000000ff3f2c7208 */ /* 0x000fe40001800000 */
[----:B------:R-:W-:-:S04]  /*28d0*/  ISETP.NE.U32.AND P3, PT, R45, 0x1, PT ;  /* 0x000000012d00780c */ /* 0x000fc80003f65070 */
[----:B------:R-:W-:Y:S02]  /*28e0*/  FSEL R60, R60, RZ, P3 ;  /* 0x000000ff3c3c7208 */ /* 0x000fe40001800000 */
[----:B------:R-:W-:-:S04]  /*28f0*/  FSETP.GEU.AND P3, PT, R6, RZ, PT ;  /* 0x000000ff0600720b */ /* 0x000fc80003f6e000 */
[----:B------:R-:W-:Y:S02]  /*2900*/  FSEL R45, R6, RZ, P3 ;  /* 0x000000ff062d7208 */ /* 0x000fe40001800000 */
[----:B------:R-:W-:-:S04]  /*2910*/  SHF.R.U32.HI R6, RZ, 0x6, R48 ;  /* 0x00000006ff067819 */ /* 0x000fc80000011630 */
[----:B------:R-:W-:-:S04]  /*2920*/  LOP3.LUT R6, R6, 0x1, RZ, 0xc0, !PT ;  /* 0x0000000106067812 */ /* 0x000fc800078ec0ff */
        /* <DEDUP_REMOVED lines=12> */
[----:B------:R-:W-:Y:S02]  /*29f0*/  ISETP.NE.U32.AND P3, PT, R0, 0x1, PT ;  /* 0x000000010000780c */ /* 0x000fe40003f65070 */
[----:B----4-:R-:W-:Y:S02]  /*2a00*/  SEL R0, R32, RZ, !P5 ;  /* 0x000000ff20007207 */ /* 0x010fe40006800000 */
[----:B------:R-:W-:-:S03]  /*2a10*/  SEL R5, R20, RZ, !P1 ;  /* 0x000000ff14057207 */ /* 0x000fc60004800000 */
[----:B------:R-:W-:Y:S02]  /*2a20*/  FADD R0, R0, 0.0010000000474974513054 ;  /* 0x3a83126f00007421 */ /* 0x000fe40000000000 */
[----:B------:R-:W-:Y:S01]  /*2a30*/  FADD R5, R5, -R12 ;  /* 0x8000000c05057221 */ /* 0x000fe20000000000 */
[----:B------:R-:W-:Y:S01]  /*2a40*/  SEL R12, R33, RZ, !P5 ;  /* 0x000000ff210c7207 */ /* 0x000fe20006800000 */
[----:B------:R-:W0:Y:S01]  /*2a50*/  MUFU.SQRT R32, R0 ;  /* 0x0000000000207308 */ /* 0x000e220000002000 */
[----:B------:R-:W-:-:S03]  /*2a60*/  SEL R6, R19, RZ, !P6 ;  /* 0x000000ff13067207 */ /* 0x000fc60007000000 */
[----:B------:R-:W-:Y:S01]  /*2a70*/  FADD R12, R12, 0.0010000000474974513054 ;  /* 0x3a83126f0c0c7421 */ /* 0x000fe20000000000 */
[----:B------:R-:W-:Y:S01]  /*2a80*/  FSEL R59, R59, RZ, P3 ;  /* 0x000000ff3b3b7208 */ /* 0x000fe20001800000 */
[----:B------:R-:W-:Y:S02]  /*2a90*/  FADD R6, R6, -R31 ;  /* 0x8000001f06067221 */ /* 0x000fe40000000000 */
[----:B------:R1:W2:Y:S01]  /*2aa0*/  MUFU.SQRT R31, R12 ;  /* 0x0000000c001f7308 */ /* 0x0002a20000002000 */
[----:B------:R-:W-:Y:S02]  /*2ab0*/  @P0 FSEL R44, R60, RZ, P2 ;  /* 0x000000ff3c2c0208 */ /* 0x000fe40001000000 */
[----:B------:R-:W-:Y:S02]  /*2ac0*/  @P0 FSEL R45, R61, RZ, P2 ;  /* 0x000000ff3d2d0208 */ /* 0x000fe40001000000 */
[----:B------:R-:W-:Y:S02]  /*2ad0*/  @P0 FSEL R46, R58, RZ, P2 ;  /* 0x000000ff3a2e0208 */ /* 0x000fe40001000000 */
[----:B------:R-:W-:-:S02]  /*2ae0*/  @P0 FSEL R47, R59, RZ, P2 ;  /* 0x000000ff3b2f0208 */ /* 0x000fc40001000000 */
[----:B0-----:R-:W-:Y:S02]  /*2af0*/  FSETP.GT.AND P0, PT, R32, 8.50705917302346158658e+37, PT ;  /* 0x7e8000002000780b */ /* 0x001fe40003f04000 */
[----:B------:R-:W-:Y:S02]  /*2b00*/  SEL R33, R30, RZ, !P6 ;  /* 0x000000ff1e217207 */ /* 0x000fe40007000000 */
[----:B------:R-:W-:-:S03]  /*2b10*/  SEL R0, R34, RZ, !P5 ;  /* 0x000000ff22007207 */ /* 0x000fc60006800000 */
[----:B-1----:R-:W-:Y:S01]  /*2b20*/  FADD R12, R18, -R33 ;  /* 0x80000021120c7221 */ /* 0x002fe20000000000 */
[----:B------:R-:W-:Y:S01]  /*2b30*/  SEL R18, R29, RZ, !P6 ;  /* 0x000000ff1d127207 */ /* 0x000fe20007000000 */
[----:B------:R-:W-:Y:S01]  /*2b40*/  FADD R0, R0, 0.0010000000474974513054 ;  /* 0x3a83126f00007421 */ /* 0x000fe20000000000 */
[----:B--2---:R-:W-:Y:S02]  /*2b50*/  FSETP.GT.AND P3, PT, R31, 8.50705917302346158658e+37, PT ;  /* 0x7e8000001f00780b */ /* 0x004fe40003f64000 */
[C---:B------:R-:W-:Y:S01]  /*2b60*/  FSETP.GEU.AND P2, PT, R32.reuse, 1.175494350822287508e-38, PT ;  /* 0x008000002000780b */ /* 0x040fe20003f4e000 */
[----:B------:R-:W-:Y:S01]  /*2b70*/  @P0 FMUL R32, R32, 0.25 ;  /* 0x3e80000020200820 */ /* 0x000fe20000400000 */
[----:B------:R-:W-:Y:S01]  /*2b80*/  FSEL R20, R23, 1, P0 ;  /* 0x3f80000017147808 */ /* 0x000fe20000000000 */
[----:B------:R-:W0:Y:S01]  /*2b90*/  MUFU.SQRT R33, R0 ;  /* 0x0000000000217308 */ /* 0x000e220000002000 */
[----:B------:R-:W-:Y:S01]  /*2ba0*/  FADD R18, R17, -R18 ;  /* 0x8000001211127221 */ /* 0x000fe20000000000 */
[----:B------:R-:W-:-:S02]  /*2bb0*/  FSETP.GEU.AND P0, PT, R31, 1.175494350822287508e-38, PT ;  /* 0x008000001f00780b */ /* 0x000fc40003f0e000 */
[----:B------:R-:W-:Y:S02]  /*2bc0*/  SEL R17, R35, RZ, !P5 ;  /* 0x000000ff23117207 */ /* 0x000fe40006800000 */
[----:B------:R-:W-:-:S03]  /*2bd0*/  FSEL R19, R23, 1, P3 ;  /* 0x3f80000017137808 */ /* 0x000fc60001800000 */
[----:B------:R-:W-:Y:S01]  /*2be0*/  FADD R17, R17, 0.0010000000474974513054 ;  /* 0x3a83126f11117421 */ /* 0x000fe20000000000 */
[----:B------:R-:W-:-:S03]  /*2bf0*/  @P3 FMUL R31, R31, 0.25 ;  /* 0x3e8000001f1f3820 */ /* 0x000fc60000400000 */
[----:B------:R-:W1:Y:S02]  /*2c00*/  MUFU.SQRT R29, R17 ;  /* 0x00000011001d7308 */ /* 0x000e640000002000 */
[----:B------:R-:W-:Y:S01]  /*2c10*/  @!P0 FMUL R31, R31, 16777216 ;  /* 0x4b8000001f1f8820 */ /* 0x000fe20000400000 */
[----:B------:R-:W-:Y:S01]  /*2c20*/  @!P0 FMUL R19, R19, 16777216 ;  /* 0x4b80000013138820 */ /* 0x000fe20000400000 */
[C---:B0-----:R-:W-:Y:S01]  /*2c30*/  FSETP.GT.AND P0, PT, R33.reuse, 8.50705917302346158658e+37, PT ;  /* 0x7e8000002100780b */ /* 0x041fe20003f04000 */
[----:B------:R-:W-:Y:S01]  /*2c40*/  @!P2 FMUL R32, R32, 16777216 ;  /* 0x4b8000002020a820 */ /* 0x000fe20000400000 */
[----:B------:R-:W-:Y:S01]  /*2c50*/  @!P2 FMUL R20, R20, 16777216 ;  /* 0x4b8000001414a820 */ /* 0x000fe20000400000 */
[----:B------:R-:W-:Y:S02]  /*2c60*/  FSETP.GEU.AND P2, PT, R33, 1.175494350822287508e-38, PT ;  /* 0x008000002100780b */ /* 0x000fe40003f4e000 */
[----:B------:R-:W-:Y:S02]  /*2c70*/  SEL R35, R28, RZ, !P6 ;  /* 0x000000ff1c237207 */ /* 0x000fe40007000000 */
[----:B------:R-:W-:Y:S01]  /*2c80*/  FSEL R30, R23, 1, P0 ;  /* 0x3f800000171e7808 */ /* 0x000fe20000000000 */
[----:B------:R-:W0:Y:S01]  /*2c90*/  MUFU.SQRT R28, R36 ;  /* 0x00000024001c7308 */ /* 0x000e220000002000 */
[----:B-1----:R-:W-:-:S04]  /*2ca0*/  FSETP.GT.AND P3, PT, R29, 8.50705917302346158658e+37, PT ;  /* 0x7e8000001d00780b */ /* 0x002fc80003f64000 */
[----:B------:R-:W-:Y:S01]  /*2cb0*/  @P0 FMUL R33, R33, 0.25 ;  /* 0x3e80000021210820 */ /* 0x000fe20000400000 */
[----:B------:R-:W-:Y:S02]  /*2cc0*/  FSETP.GEU.AND P0, PT, R29, 1.175494350822287508e-38, PT ;  /* 0x008000001d00780b */ /* 0x000fe40003f0e000 */
[----:B------:R-:W-:Y:S02]  /*2cd0*/  FSEL R34, R23, 1, P3 ;  /* 0x3f80000017227808 */ /* 0x000fe40001800000 */
[----:B------:R-:W-:Y:S02]  /*2ce0*/  SEL R50, R27, RZ, !P5 ;  /* 0x000000ff1b327207 */ /* 0x000fe40006800000 */
[----:B------:R-:W1:Y:S02]  /*2cf0*/  MUFU.SQRT R27, R37 ;  /* 0x00000025001b7308 */ /* 0x000e640000002000 */
[----:B------:R-:W-:-:S05]  /*2d00*/  @P3 FMUL R29, R29, 0.25 ;  /* 0x3e8000001d1d3820 */ /* 0x000fca0000400000 */
[----:B------:R-:W-:Y:S01]  /*2d10*/  @!P0 FMUL R34, R34, 16777216 ;  /* 0x4b80000022228820 */ /* 0x000fe20000400000 */
[----:B------:R-:W-:Y:S01]  /*2d20*/  @!P0 FMUL R29, R29, 16777216 ;  /* 0x4b8000001d1d8820 */ /* 0x000fe20000400000 */
[----:B0-----:R-:W-:Y:S01]  /*2d30*/  FSETP.GT.AND P0, PT, R28, 8.50705917302346158658e+37, PT ;  /* 0x7e8000001c00780b */ /* 0x001fe20003f04000 */
[----:B------:R-:W-:Y:S01]  /*2d40*/  FADD R39, R39, 0.0010000000474974513054 ;  /* 0x3a83126f27277421 */ /* 0x000fe20000000000 */
[----:B------:R-:W-:Y:S01]  /*2d50*/  SEL R51, R26, RZ, !P5 ;  /* 0x000000ff1a337207 */ /* 0x000fe20006800000 */
[----:B------:R-:W-:Y:S01]  /*2d60*/  FADD R11, R11, -R50 ;  /* 0x800000320b0b7221 */ /* 0x000fe20000000000 */
[----:B------:R-:W0:Y:S01]  /*2d70*/  MUFU.SQRT R26, R38 ;  /* 0x00000026001a7308 */ /* 0x000e220000002000 */
[----:B------:R-:W-:Y:S02]  /*2d80*/  SEL R16, R16, RZ, !P6 ;  /* 0x000000ff10107207 */ /* 0x000fe40007000000 */
[----:B------:R-:W-:Y:S01]  /*2d90*/  SEL R50, R25, RZ, !P5 ;  /* 0x000000ff19327207 */ /* 0x000fe20006800000 */
[----:B------:R-:W-:Y:S01]  /*2da0*/  @!P2 FMUL R33, R33, 16777216 ;  /* 0x4b8000002121a820 */ /* 0x000fe20000400000 */
[----:B------:R-:W-:Y:S01]  /*2db0*/  @!P2 FMUL R30, R30, 16777216 ;  /* 0x4b8000001e1ea820 */ /* 0x000fe20000400000 */
[----:B------:R-:W-:-:S02]  /*2dc0*/  FSETP.GEU.AND P2, PT, R28, 1.175494350822287508e-38, PT ;  /* 0x008000001c00780b */ /* 0x000fc40003f4e000 */
[----:B------:R-:W2:Y:S01]  /*2dd0*/  MUFU.SQRT R25, R39 ;  /* 0x0000002700197308 */ /* 0x000ea20000002000 */
[----:B------:R-:W-:Y:S01]  /*2de0*/  FADD R16, R16, -R35 ;  /* 0x8000002310107221 */ /* 0x000fe20000000000 */
[----:B------:R-:W-:Y:S01]  /*2df0*/  @P0 FMUL R28, R28, 0.25 ;  /* 0x3e8000001c1c0820 */ /* 0x000fe20000400000 */
[----:B------:R-:W-:Y:S02]  /*2e00*/  FSEL R35, R23, 1, P0 ;  /* 0x3f80000017237808 */ /* 0x000fe40000000000 */
[C---:B-1----:R-:W-:Y:S02]  /*2e10*/  FSETP.GT.AND P0, PT, R27.reuse, 8.50705917302346158658e+37, PT ;  /* 0x7e8000001b00780b */ /* 0x042fe40003f04000 */
[----:B------:R-:W-:Y:S02]  /*2e20*/  P2R R0, PR, RZ, 0x4 ;  /* 0x00000004ff007803 */ /* 0x000fe40000000000 */
[----:B------:R-:W-:Y:S02]  /*2e30*/  FSETP.GEU.AND P2, PT, R27, 1.175494350822287508e-38, PT ;  /* 0x008000001b00780b */ /* 0x000fe40003f4e000 */
[----:B------:R-:W-:-:S02]  /*2e40*/  SEL R9, R9, RZ, !P5 ;  /* 0x000000ff09097207 */ /* 0x000fc40006800000 */
[----:B------:R-:W-:Y:S02]  /*2e50*/  P2R R17, PR, RZ, 0x4 ;  /* 0x00000004ff117803 */ /* 0x000fe40000000000 */
[----:B0-----:R-:W-:Y:S01]  /*2e60*/  FSETP.GEU.AND P2, PT, R26, 1.175494350822287508e-38, PT ;  /* 0x008000001a00780b */ /* 0x001fe20003f4e000 */
[----:B------:R-:W-:Y:S01]  /*2e70*/  FADD R9, R9, -R50 ;  /* 0x8000003209097221 */ /* 0x000fe20000000000 */
[----:B------:R-:W-:Y:S02]  /*2e80*/  P2R R50, PR, RZ, 0x40 ;  /* 0x00000040ff327803 */ /* 0x000fe40000000000 */
[----:B--2---:R-:W-:Y:S02]  /*2e90*/  FSETP.GEU.AND P6, PT, R25, 1.175494350822287508e-38, PT ;  /* 0x008000001900780b */ /* 0x004fe40003fce000 */
[----:B------:R-:W-:Y:S01]  /*2ea0*/  P2R R38, PR, RZ, 0x4 ;  /* 0x00000004ff267803 */ /* 0x000fe20000000000 */
[----:B------:R-:W-:Y:S01]  /*2eb0*/  @P0 FMUL R27, R27, 0.25 ;  /* 0x3e8000001b1b0820 */ /* 0x000fe20000400000 */
[----:B------:R-:W-:-:S02]  /*2ec0*/  FSEL R36, R23, 1, P0 ;  /* 0x3f80000017247808 */ /* 0x000fc40000000000 */
[----:B------:R-:W-:Y:S02]  /*2ed0*/  FSETP.GT.AND P0, PT, R26, 8.50705917302346158658e+37, PT ;  /* 0x7e8000001a00780b */ /* 0x000fe40003f04000 */
[----:B------:R-:W-:Y:S02]  /*2ee0*/  P2R R58, PR, RZ, 0x40 ;  /* 0x00000040ff3a7803 */ /* 0x000fe40000000000 */
[----:B------:R-:W-:Y:S02]  /*2ef0*/  ISETP.NE.AND P6, PT, R38, RZ, PT ;  /* 0x000000ff2600720c */ /* 0x000fe40003fc5270 */
[----:B------:R-:W-:Y:S02]  /*2f00*/  SEL R10, R10, RZ, !P5 ;  /* 0x000000ff0a0a7207 */ /* 0x000fe40006800000 */
[----:B------:R-:W-:Y:S02]  /*2f10*/  SEL R40, R40, RZ, !P1 ;  /* 0x000000ff28287207 */ /* 0x000fe40004800000 */
[----:B------:R-:W-:-:S02]  /*2f20*/  P2R R59, PR, RZ, 0x40 ;  /* 0x00000040ff3b7803 */ /* 0x000fc40000000000 */
[----:B------:R-:W-:Y:S01]  /*2f30*/  ISETP.NE.AND P6, PT, R17, RZ, PT ;  /* 0x000000ff1100720c */ /* 0x000fe20003fc5270 */
[----:B------:R-:W-:Y:S01]  /*2f40*/  FADD R10, R10, -R51 ;  /* 0x800000330a0a7221 */ /* 0x000fe20000000000 */
[----:B------:R-:W-:Y:S02]  /*2f50*/  FADD R40, R40, 0.0010000000474974513054 ;  /* 0x3a83126f28287421 */ /* 0x000fe40000000000 */
[----:B------:R-:W-:Y:S02]  /*2f60*/  P2R R51, PR, RZ, 0x40 ;  /* 0x00000040ff337803 */ /* 0x000fe40000000000 */
[----:B------:R-:W-:Y:S01]  /*2f70*/  ISETP.NE.AND P6, PT, R0, RZ, PT ;  /* 0x000000ff0000720c */ /* 0x000fe20003fc5270 */
[----:B------:R-:W-:Y:S01]  /*2f80*/  @P0 FMUL R26, R26, 0.25 ;  /* 0x3e8000001a1a0820 */ /* 0x000fe20000400000 */
[----:B------:R-:W-:Y:S02]  /*2f90*/  SEL R0, R8, RZ, !P5 ;  /* 0x000000ff08007207 */ /* 0x000fe40006800000 */
[----:B------:R-:W-:Y:S01]  /*2fa0*/  FSEL R37, R23, 1, P0 ;  /* 0x3f80000017257808 */ /* 0x000fe20000000000 */
[----:B------:R-:W0:Y:S01]  /*2fb0*/  MUFU.SQRT R8, R40 ;  /* 0x0000002800087308 */ /* 0x000e220000002000 */
[----:B------:R-:W-:-:S02]  /*2fc0*/  FSETP.GT.AND P0, PT, R25, 8.50705917302346158658e+37, PT ;  /* 0x7e8000001900780b */ /* 0x000fc40003f04000 */
[----:B------:R-:W-:-:S05]  /*2fd0*/  SEL R41, R41, RZ, !P1 ;  /* 0x000000ff29297207 */ /* 0x000fca0004800000 */
[----:B------:R-:W-:Y:S01]  /*2fe0*/  FADD R41, R41, 0.0010000000474974513054 ;  /* 0x3a83126f29297421 */ /* 0x000fe20000000000 */
[----:B------:R-:W1:Y:S01]  /*2ff0*/  MUFU.RCP R40, R31 ;  /* 0x0000001f00287308 */ /* 0x000e620000001000 */
[----:B------:R-:W-:-:S04]  /*3000*/  FSEL R38, R23, 1, P0 ;  /* 0x3f80000017267808 */ /* 0x000fc80000000000 */
[----:B------:R-:W-:Y:S01]  /*3010*/  @P0 FMUL R25, R25, 0.25 ;  /* 0x3e80000019190820 */ /* 0x000fe20000400000 */
[----:B0-----:R-:W-:Y:S02]  /*3020*/  FSETP.GT.AND P0, PT, R8, 8.50705917302346158658e+37, PT ;  /* 0x7e8000000800780b */ /* 0x001fe40003f04000 */
[----:B------:R-:W0:Y:S01]  /*3030*/  MUFU.SQRT R39, R41 ;  /* 0x0000002900277308 */ /* 0x000e220000002000 */
[----:B------:R-:W-:Y:S02]  /*3040*/  SEL R42, R42, RZ, !P1 ;  /* 0x000000ff2a2a7207 */ /* 0x000fe40004800000 */
[----:B------:R-:W-:Y:S02]  /*3050*/  SEL R17, R24, RZ, !P5 ;  /* 0x000000ff18117207 */ /* 0x000fe40006800000 */
[----:B------:R-:W-:Y:S01]  /*3060*/  SEL R43, R43, RZ, !P1 ;  /* 0x000000ff2b2b7207 */ /* 0x000fe20004800000 */
[----:B------:R-:W-:Y:S02]  /*3070*/  FADD R42, R42, 0.0010000000474974513054 ;  /* 0x3a83126f2a2a7421 */ /* 0x000fe40000000000 */
[----:B------:R-:W-:Y:S01]  /*3080*/  FADD R0, R0, -R17 ;  /* 0x8000001100007221 */ /* 0x000fe20000000000 */
[----:B------:R-:W-:Y:S01]  /*3090*/  FSETP.GEU.AND P3, PT, R8, 1.175494350822287508e-38, PT ;  /* 0x008000000800780b */ /* 0x000fe20003f6e000 */
[----:B------:R-:W2:Y:S01]  /*30a0*/  MUFU.RCP R17, R32 ;  /* 0x0000002000117308 */ /* 0x000ea20000001000 */
[----:B------:R-:W-:Y:S01]  /*30b0*/  FADD R43, R43, 0.0010000000474974513054 ;  /* 0x3a83126f2b2b7421 */ /* 0x000fe20000000000 */
[----:B-1----:R-:W-:Y:S01]  /*30c0*/  FMUL R40, R40, R19 ;  /* 0x0000001328287220 */ /* 0x002fe20000400000 */
[----:B------:R-:W-:Y:S01]  /*30d0*/  @P0 FMUL R8, R8, 0.25 ;  /* 0x3e80000008080820 */ /* 0x000fe20000400000 */
[----:B------:R-:W-:-:S02]  /*30e0*/  FSEL R24, R23, 1, P0 ;  /* 0x3f80000017187808 */ /* 0x000fc40000000000 */
[----:B0-----:R-:W-:Y:S02]  /*30f0*/  FSETP.GT.AND P0, PT, R39, 8.50705917302346158658e+37, PT ;  /* 0x7e8000002700780b */ /* 0x001fe40003f04000 */
[----:B------:R-:W0:Y:S08]  /*3100*/  MUFU.SQRT R19, R42 ;  /* 0x0000002a00137308 */ /* 0x000e300000002000 */
[----:B------:R-:W1:Y:S01]  /*3110*/  MUFU.SQRT R31, R43 ;  /* 0x0000002b001f7308 */ /* 0x000e620000002000 */
[----:B--2---:R-:W-:Y:S01]  /*3120*/  FMUL R17, R17, R20 ;  /* 0x0000001411117220 */ /* 0x004fe20000400000 */
[C---:B------:R-:W-:Y:S01]  /*3130*/  FSETP.GEU.AND P4, PT, R39.reuse, 1.175494350822287508e-38, PT ;  /* 0x008000002700780b */ /* 0x040fe20003f8e000 */
[----:B------:R-:W-:Y:S01]  /*3140*/  @P0 FMUL R39, R39, 0.25 ;  /* 0x3e80000027270820 */ /* 0x000fe20000400000 */
[----:B------:R-:W-:-:S02]  /*3150*/  FSEL R20, R23, 1, P0 ;  /* 0x3f80000017147808 */ /* 0x000fc40000000000 */
[----:B------:R-:W-:Y:S02]  /*3160*/  P2R R60, PR, RZ, 0x40 ;  /* 0x00000040ff3c7803 */ /* 0x000fe40000000000 */
[----:B0-----:R-:W-:Y:S02]  /*3170*/  FSETP.GT.AND P0, PT, R19, 8.50705917302346158658e+37, PT ;  /* 0x7e8000001300780b */ /* 0x001fe40003f04000 */
[----:B-1----:R-:W-:Y:S02]  /*3180*/  FSETP.GT.AND P6, PT, R31, 8.50705917302346158658e+37, PT ;  /* 0x7e8000001f00780b */ /* 0x002fe40003fc4000 */
[----:B------:R-:W-:Y:S02]  /*3190*/  FSETP.GEU.AND P2, PT, R19, 1.175494350822287508e-38, PT ;  /* 0x008000001300780b */ /* 0x000fe40003f4e000 */
[----:B------:R-:W-:-:S07]  /*31a0*/  FSEL R32, R23, 1, P0 ;  /* 0x3f80000017207808 */ /* 0x000fce0000000000 */
[----:B------:R-:W-:Y:S01]  /*31b0*/  @P0 FMUL R19, R19, 0.25 ;  /* 0x3e80000013130820 */ /* 0x000fe20000400000 */
[----:B------:R-:W-:Y:S02]  /*31c0*/  FSETP.GEU.AND P0, PT, R31, 1.175494350822287508e-38, PT ;  /* 0x008000001f00780b */ /* 0x000fe40003f0e000 */
[----:B------:R-:W-:Y:S01]  /*31d0*/  FSEL R23, R23, 1, P6 ;  /* 0x3f80000017177808 */ /* 0x000fe20003000000 */
[----:B------:R-:W-:Y:S01]  /*31e0*/  @P6 FMUL R31, R31, 0.25 ;  /* 0x3e8000001f1f6820 */ /* 0x000fe20000400000 */
[----:B------:R-:W-:-:S13]  /*31f0*/  ISETP.NE.AND P6, PT, R60, RZ, PT ;  /* 0x000000ff3c00720c */ /* 0x000fda0003fc5270 */
[----:B------:R-:W-:Y:S01]  /*3200*/  @!P6 FMUL R28, R28, 16777216 ;  /* 0x4b8000001c1ce820 */ /* 0x000fe20000400000 */
[----:B------:R-:W-:Y:S01]  /*3210*/  @!P6 FMUL R35, R35, 16777216 ;  /* 0x4b8000002323e820 */ /* 0x000fe20000400000 */
[----:B------:R-:W-:-:S13]  /*3220*/  ISETP.NE.AND P6, PT, R51, RZ, PT ;  /* 0x000000ff3300720c */ /* 0x000fda0003fc5270 */
[----:B------:R-:W-:Y:S01]  /*3230*/  @!P6 FMUL R27, R27, 16777216 ;  /* 0x4b8000001b1be820 */ /* 0x000fe20000400000 */
[----:B------:R-:W-:Y:S01]  /*3240*/  @!P6 FMUL R36, R36, 16777216 ;  /* 0x4b8000002424e820 */ /* 0x000fe20000400000 */
[----:B------:R-:W-:Y:S01]  /*3250*/  ISETP.NE.AND P6, PT, R59, RZ, PT ;  /* 0x000000ff3b00720c */ /* 0x000fe20003fc5270 */
[----:B------:R-:W-:Y:S01]  /*3260*/  @!P4 FMUL R39, R39, 16777216 ;  /* 0x4b8000002727c820 */ /* 0x000fe20000400000 */
[----:B------:R-:W0:Y:S11]  /*3270*/  MUFU.RCP R28, R28 ;  /* 0x0000001c001c7308 */ /* 0x000e360000001000 */
[----:B------:R-:W-:Y:S01]  /*3280*/  @!P6 FMUL R26, R26, 16777216 ;  /* 0x4b8000001a1ae820 */ /* 0x000fe20000400000 */
[----:B------:R-:W-:Y:S01]  /*3290*/  @!P6 FMUL R37, R37, 16777216 ;  /* 0x4b8000002525e820 */ /* 0x000fe20000400000 */
[----:B------:R-:W-:Y:S01]  /*32a0*/  ISETP.NE.AND P6, PT, R58, RZ, PT ;  /* 0x000000ff3a00720c */ /* 0x000fe20003fc5270 */
[----:B------:R-:W1:Y:S01]  /*32b0*/  MUFU.RCP R39, R39 ;  /* 0x0000002700277308 */ /* 0x000e620000001000 */
[----:B------:R-:W-:-:S07]  /*32c0*/  @!P2 FMUL R19, R19, 16777216 ;  /* 0x4b8000001313a820 */ /* 0x000fce0000400000 */
[----:B------:R-:W2:Y:S01]  /*32d0*/  MUFU.RCP R33, R33 ;  /* 0x0000002100217308 */ /* 0x000ea20000001000 */
[----:B------:R-:W-:-:S03]  /*32e0*/  @!P4 FMUL R20, R20, 16777216 ;  /* 0x4b8000001414c820 */ /* 0x000fc60000400000 */
[----:B------:R-:W-:Y:S01]  /*32f0*/  @!P6 FMUL R25, R25, 16777216 ;  /* 0x4b8000001919e820 */ /* 0x000fe20000400000 */
[----:B------:R-:W-:Y:S01]  /*3300*/  @!P0 FMUL R31, R31, 16777216 ;  /* 0x4b8000001f1f8820 */ /* 0x000fe20000400000 */
[----:B0-----:R-:W-:Y:S01]  /*3310*/  FMUL R35, R28, R35 ;  /* 0x000000231c237220 */ /* 0x001fe20000400000 */
[----:B------:R-:W-:Y:S01]  /*3320*/  @!P3 FMUL R8, R8, 16777216 ;  /* 0x4b8000000808b820 */ /* 0x000fe20000400000 */
[----:B------:R-:W0:Y:S01]  /*3330*/  MUFU.RCP R27, R27 ;  /* 0x0000001b001b7308 */ /* 0x000e220000001000 */
[----:B-1----:R-:W-:-:S07]  /*3340*/  FMUL R28, R39, R20 ;  /* 0x00000014271c7220 */ /* 0x002fce0000400000 */
[----:B------:R-:W1:Y:S01]  /*3350*/  MUFU.RCP R25, R25 ;  /* 0x0000001900197308 */ /* 0x000e620000001000 */
[----:B--2---:R-:W-:-:S07]  /*3360*/  FMUL R41, R33, R30 ;  /* 0x0000001e21297220 */ /* 0x004fce0000400000 */
[----:B------:R-:W2:Y:S08]  /*3370*/  MUFU.RCP R19, R19 ;  /* 0x0000001300137308 */ /* 0x000eb00000001000 */
[----:B------:R-:W3:Y:S08]  /*3380*/  MUFU.RCP R29, R29 ;  /* 0x0000001d001d7308 */ /* 0x000ef00000001000 */
[----:B------:R-:W4:Y:S08]  /*3390*/  MUFU.RCP R26, R26 ;  /* 0x0000001a001a7308 */ /* 0x000f300000001000 */
[----:B------:R-:W5:Y:S01]  /*33a0*/  MUFU.RCP R20, R31 ;  /* 0x0000001f00147308 */ /* 0x000f620000001000 */
[----:B------:R-:W-:-:S07]  /*33b0*/  @!P6 FMUL R38, R38, 16777216 ;  /* 0x4b8000002626e820 */ /* 0x000fce0000400000 */
[----:B------:R-:W5:Y:S01]  /*33c0*/  MUFU.RCP R33, R8 ;  /* 0x0000000800217308 */ /* 0x000f620000001000 */
[----:B------:R-:W-:Y:S01]  /*33d0*/  @!P2 FMUL R32, R32, 16777216 ;  /* 0x4b8000002020a820 */ /* 0x000fe20000400000 */
[----:B------:R-:W-:Y:S01]  /*33e0*/  @!P3 FMUL R24, R24, 16777216 ;  /* 0x4b8000001818b820 */ /* 0x000fe20000400000 */
[----:B------:R-:W-:Y:S01]  /*33f0*/  @!P0 FMUL R23, R23, 16777216 ;  /* 0x4b80000017178820 */ /* 0x000fe20000400000 */
[----:B------:R-:W-:Y:S01]  /*3400*/  ISETP.NE.AND P3, PT, R49, RZ, PT ;  /* 0x000000ff3100720c */ /* 0x000fe20003f65270 */
[----:B0-----:R-:W-:Y:S01]  /*3410*/  FMUL R43, R27, R36 ;  /* 0x000000241b2b7220 */ /* 0x001fe20000400000 */
[----:B-1----:R-:W-:Y:S01]  /*3420*/  FMUL R49, R25, R38 ;  /* 0x0000002619317220 */ /* 0x002fe20000400000 */
[----:B--2---:R-:W-:Y:S01]  /*3430*/  FMUL R27, R19, R32 ;  /* 0x00000020131b7220 */ /* 0x004fe20000400000 */
[----:B---3--:R-:W-:Y:S01]  /*3440*/  FMUL R34, R29, R34 ;  /* 0x000000221d227220 */ /* 0x008fe20000400000 */
[----:B----4-:R-:W-:Y:S01]  /*3450*/  FMUL R37, R26, R37 ;  /* 0x000000251a257220 */ /* 0x010fe20000400000 */
[----:B-----5:R-:W-:Y:S01]  /*3460*/  FMUL R32, R20, R23 ;  /* 0x0000001714207220 */ /* 0x020fe20000400000 */
[----:B------:R-:W-:Y:S01]  /*3470*/  FMUL R30, R49, R6 ;  /* 0x00000006311e7220 */ /* 0x000fe20000400000 */
        /* <DEDUP_REMOVED lines=8> */
[----:B------:R-:W-:-:S02]  /*3500*/  CS2R R8, SRZ ;  /* 0x0000000000087805 */ /* 0x000fc4000001ff00 */
[----:B------:R-:W-:Y:S02]  /*3510*/  CS2R R10, SRZ ;  /* 0x00000000000a7805 */ /* 0x000fe4000001ff00 */
[----:B------:R-:W-:Y:S02]  /*3520*/  CS2R R12, SRZ ;  /* 0x00000000000c7805 */ /* 0x000fe4000001ff00 */
[----:B------:R-:W-:Y:S01]  /*3530*/  CS2R R14, SRZ ;  /* 0x00000000000e7805 */ /* 0x000fe2000001ff00 */
[----:B------:R-:W-:-:S04]  /*3540*/  IMAD.WIDE R70, R3, 0x4, R70 ;  /* 0x0000000403467825 */ /* 0x000fc800078e0246 */
[----:B------:R-:W-:Y:S01]  /*3550*/  IMAD.WIDE R68, R3, 0x4, R68 ;  /* 0x0000000403447825 */ /* 0x000fe200078e0244 */
[----:B------:R-:W2:Y:S04]  /*3560*/  @!P1 LDG.E.EL.128 R8, desc[UR4][R70.64+-0x600] ;  /* 0xfffa000446089981 */ /* 0x000ea8000c2e1d00 */
[----:B------:R-:W3:Y:S01]  /*3570*/  @!P1 LDG.E.EL.128 R12, desc[UR4][R68.64+-0x600] ;  /* 0xfffa0004440c9981 */ /* 0x000ee2000c2e1d00 */
[----:B------:R-:W-:Y:S01]  /*3580*/  FMUL R25, R43, R18 ;  /* 0x000000122b197220 */ /* 0x000fe20000400000 */
[----:B------:R-:W-:Y:S02]  /*3590*/  FMUL R16, R35, R16 ;  /* 0x0000001023107220 */ /* 0x000fe40000400000 */
[----:B------:R-:W0:Y:S01]  /*35a0*/  LDC.64 R34, c[0x0][0x258] ;  /* 0x00009600ff227b82 */ /* 0x000e220000000a00 */
[----:B------:R-:W-:Y:S01]  /*35b0*/  ISETP.NE.AND P6, PT, R50, RZ, PT ;  /* 0x000000ff3200720c */ /* 0x000fe20003fc5270 */
[----:B------:R-:W-:Y:S01]  /*35c0*/  FMUL R5, R36, R5 ;  /* 0x0000000524057220 */ /* 0x000fe20000400000 */
[----:B--2---:R-:W-:-:S02]  /*35d0*/  SEL R18, R11, RZ, !P1 ;  /* 0x000000ff0b127207 */ /* 0x004fc40004800000 */
[----:B---3--:R-:W-:-:S05]  /*35e0*/  SEL R15, R15, RZ, !P1 ;  /* 0x000000ff0f0f7207 */ /* 0x008fca0004800000 */
[----:B------:R-:W-:Y:S02]  /*35f0*/  FFMA R27, R18, R27, R15 ;  /* 0x0000001b121b7223 */ /* 0x000fe4000000000f */
[----:B------:R-:W1:Y:S01]  /*3600*/  LDC.64 R18, c[0x0][0x250] ;  /* 0x00009400ff127b82 */ /* 0x000e620000000a00 */
[----:B------:R-:W-:Y:S02]  /*3610*/  SEL R11, R10, RZ, !P1 ;  /* 0x000000ff0a0b7207 */ /* 0x000fe40004800000 */
[----:B------:R-:W-:Y:S02]  /*3620*/  SEL R14, R14, RZ, !P1 ;  /* 0x000000ff0e0e7207 */ /* 0x000fe40004800000 */
[----:B------:R-:W-:Y:S02]  /*3630*/  SEL R9, R9, RZ, !P1 ;  /* 0x000000ff09097207 */ /* 0x000fe40004800000 */
[----:B------:R-:W-:Y:S02]  /*3640*/  SEL R10, R13, RZ, !P1 ;  /* 0x000000ff0d0a7207 */ /* 0x000fe40004800000 */
[----:B------:R-:W-:-:S02]  /*3650*/  SEL R8, R8, RZ, !P1 ;  /* 0x000000ff08087207 */ /* 0x000fc40004800000 */
[----:B------:R-:W-:Y:S01]  /*3660*/  SEL R29, R12, RZ, !P1 ;  /* 0x000000ff0c1d7207 */ /* 0x000fe20004800000 */
[----:B------:R-:W-:Y:S01]  /*3670*/  FFMA R6, R11, R6, R14 ;  /* 0x000000060b067223 */ /* 0x000fe2000000000e */
[----:B------:R-:W-:Y:S01]  /*3680*/  FFMA R28, R9, R28, R10 ;  /* 0x0000001c091c7223 */ /* 0x000fe2000000000a */
[----:B------:R-:W-:Y:S02]  /*3690*/  CS2R R10, SRZ ;  /* 0x00000000000a7805 */ /* 0x000fe4000001ff00 */
[----:B------:R-:W-:Y:S01]  /*36a0*/  FFMA R29, R8, R5, R29 ;  /* 0x00000005081d7223 */ /* 0x000fe2000000001d */
[----:B------:R-:W-:Y:S02]  /*36b0*/  CS2R R8, SRZ ;  /* 0x0000000000087805 */ /* 0x000fe4000001ff00 */
[----:B------:R-:W-:Y:S02]  /*36c0*/  CS2R R12, SRZ ;  /* 0x00000000000c7805 */ /* 0x000fe4000001ff00 */
[----:B------:R-:W-:Y:S01]  /*36d0*/  CS2R R14, SRZ ;  /* 0x00000000000e7805 */ /* 0x000fe2000001ff00 */
[----:B-1----:R-:W-:-:S04]  /*36e0*/  IMAD.WIDE R32, R3, 0x4, R18 ;  /* 0x0000000403207825 */ /* 0x002fc800078e0212 */
[C---:B------:R-:W-:Y:S01]  /*36f0*/  IMAD.WIDE R18, R4.reuse, 0x4, R18 ;  /* 0x0000000404127825 */ /* 0x040fe200078e0212 */
[----:B------:R-:W2:Y:S03]  /*3700*/  @!P6 LDG.E.EL.128 R8, desc[UR4][R32.64+-0x300] ;  /* 0xfffd00042008e981 */ /* 0x000ea6000c2e1d00 */
[----:B0-----:R-:W-:-:S04]  /*3710*/  IMAD.WIDE R4, R4, 0x4, R34 ;  /* 0x0000000404047825 */ /* 0x001fc800078e0222 */
[----:B------:R-:W-:-:S05]  /*3720*/  IMAD.WIDE R34, R3, 0x4, R34 ;  /* 0x0000000403227825 */ /* 0x000fca00078e0222 */
[----:B------:R-:W3:Y:S01]  /*3730*/  @!P6 LDG.E.EL.128 R12, desc[UR4][R34.64+-0x300] ;  /* 0xfffd0004220ce981 */ /* 0x000ee2000c2e1d00 */
[----:B--2---:R-:W-:Y:S02]  /*3740*/  SEL R3, R11, RZ, !P6 ;  /* 0x000000ff0b037207 */ /* 0x004fe40007000000 */
[----:B------:R-:W-:Y:S02]  /*3750*/  SEL R11, R10, RZ, !P6 ;  /* 0x000000ff0a0b7207 */ /* 0x000fe40007000000 */
[----:B------:R-:W-:Y:S02]  /*3760*/  SEL R10, R9, RZ, !P6 ;  /* 0x000000ff090a7207 */ /* 0x000fe40007000000 */
[----:B------:R-:W-:Y:S02]  /*3770*/  SEL R9, R8, RZ, !P6 ;  /* 0x000000ff08097207 */ /* 0x000fe40007000000 */
[----:B---3--:R-:W-:Y:S02]  /*3780*/  SEL R14, R14, RZ, !P6 ;  /* 0x000000ff0e0e7207 */ /* 0x008fe40007000000 */
[----:B------:R-:W-:-:S02]  /*3790*/  SEL R13, R13, RZ, !P6 ;  /* 0x000000ff0d0d7207 */ /* 0x000fc40007000000 */
[----:B------:R-:W-:Y:S01]  /*37a0*/  SEL R12, R12, RZ, !P6 ;  /* 0x000000ff0c0c7207 */ /* 0x000fe20007000000 */
[----:B------:R-:W-:Y:S02]  /*37b0*/  FFMA R26, R11, R26, R14 ;  /* 0x0000001a0b1a7223 */ /* 0x000fe4000000000e */
[----:B------:R-:W-:Y:S01]  /*37c0*/  FFMA R25, R10, R25, R13 ;  /* 0x000000190a197223 */ /* 0x000fe2000000000d */
[----:B------:R-:W-:Y:S01]  /*37d0*/  CS2R R10, SRZ ;  /* 0x00000000000a7805 */ /* 0x000fe2000001ff00 */
[----:B------:R-:W-:Y:S01]  /*37e0*/  FFMA R16, R9, R16, R12 ;  /* 0x0000001009107223 */ /* 0x000fe2000000000c */
[----:B------:R-:W-:Y:S02]  /*37f0*/  CS2R R8, SRZ ;  /* 0x0000000000087805 */ /* 0x000fe4000001ff00 */
[----:B------:R-:W-:Y:S02]  /*3800*/  SEL R32, R15, RZ, !P6 ;  /* 0x000000ff0f207207 */ /* 0x000fe40007000000 */
[----:B------:R-:W-:-:S02]  /*3810*/  CS2R R12, SRZ ;  /* 0x00000000000c7805 */ /* 0x000fc4000001ff00 */
[----:B------:R-:W-:Y:S01]  /*3820*/  CS2R R14, SRZ ;  /* 0x00000000000e7805 */ /* 0x000fe2000001ff00 */
[----:B------:R-:W2:Y:S05]  /*3830*/  @!P5 LDG.E.EL.128 R8, desc[UR4][R18.64+-0x300] ;  /* 0xfffd00041208d981 */ /* 0x000eaa000c2e1d00 */
[----:B------:R0:W3:Y:S01]  /*3840*/  @!P5 LDG.E.EL.128 R12, desc[UR4][R4.64+-0x300] ;  /* 0xfffd0004040cd981 */ /* 0x0000e2000c2e1d00 */
[----:B------:R-:W-:Y:S01]  /*3850*/  FFMA R3, R3, R30, R32 ;  /* 0x0000001e03037223 */ /* 0x000fe20000000020 */
[----:B------:R-:W-:-:S04]  /*3860*/  FSETP.GEU.AND P0, PT, R62, RZ, PT ;  /* 0x000000ff3e00720b */ /* 0x000fc80003f0e000 */
[----:B------:R-:W-:Y:S02]  /*3870*/  FSEL R62, R62, RZ, P0 ;  /* 0x000000ff3e3e7208 */ /* 0x000fe40000000000 */
[----:B------:R-:W-:-:S04]  /*3880*/  FSETP.GEU.AND P0, PT, R29, RZ, PT ;  /* 0x000000ff1d00720b */ /* 0x000fc80003f0e000 */
[----:B0-----:R-:W-:Y:S02]  /*3890*/  FSEL R4, R29, RZ, P0 ;  /* 0x000000ff1d047208 */ /* 0x001fe40000000000 */
[----:B------:R-:W-:Y:S01]  /*38a0*/  SHF.R.U32.HI R5, RZ, 0x2, R48 ;  /* 0x00000002ff057819 */ /* 0x000fe20000011630 */
[----:B------:R-:W-:Y:S01]  /*38b0*/  FMUL R0, R17, R0 ;  /* 0x0000000011007220 */ /* 0x000fe20000400000 */
[----:B------:R-:W-:Y:S02]  /*38c0*/  ISETP.NE.AND P2, PT, R66, RZ, PT ;  /* 0x000000ff4200720c */ /* 0x000fe40003f45270 */
[----:B------:R-:W-:Y:S02]  /*38d0*/  ISETP.NE.AND P4, PT, R67, RZ, PT ;  /* 0x000000ff4300720c */ /* 0x000fe40003f85270 */
[----:B--2---:R-:W-:Y:S02]  /*38e0*/  SEL R30, R11, RZ, !P5 ;  /* 0x000000ff0b1e7207 */ /* 0x004fe40006800000 */
[----:B------:R-:W-:-:S02]  /*38f0*/  SEL R11, R10, RZ, !P5 ;  /* 0x000000ff0a0b7207 */ /* 0x000fc40006800000 */
[----:B------:R-:W-:Y:S02]  /*3900*/  SEL R9, R9, RZ, !P5 ;  /* 0x000000ff09097207 */ /* 0x000fe40006800000 */
[----:B---3--:R-:W-:-:S05]  /*3910*/  SEL R10, R13, RZ, !P5 ;  /* 0x000000ff0d0a7207 */ /* 0x008fca0006800000 */
[----:B------:R-:W-:Y:S01]  /*3920*/  FFMA R20, R9, R20, R10 ;  /* 0x0000001409147223 */ /* 0x000fe2000000000a */
[----:B------:R-:W-:-:S04]  /*3930*/  SHF.R.U32.HI R9, RZ, 0x3, R48 ;  /* 0x00000003ff097819 */ /* 0x000fc80000011630 */
[----:B------:R-:W-:-:S04]  /*3940*/  LOP3.LUT R9, R9, 0x1, RZ, 0xc0, !PT ;  /* 0x0000000109097812 */ /* 0x000fc800078ec0ff */
[----:B------:R-:W-:Y:S02]  /*3950*/  ISETP.NE.U32.AND P0, PT, R9, 0x1, PT ;  /* 0x000000010900780c */ /* 0x000fe40003f05070 */
[----:B------:R-:W-:Y:S02]  /*3960*/  LOP3.LUT R9, R5, 0x1, RZ, 0xc0, !PT ;  /* 0x0000000105097812 */ /* 0x000fe400078ec0ff */
[----:B------:R-:W-:Y:S02]  /*3970*/  FSEL R64, R64, RZ, P0 ;  /* 0x000000ff40407208 */ /* 0x000fe40000000000 */
[----:B------:R-:W-:-:S04]  /*3980*/  FSETP.GEU.AND P0, PT, R28, RZ, PT ;  /* 0x000000ff1c00720b */ /* 0x000fc80003f0e000 */
[----:B------:R-:W-:Y:S02]  /*3990*/  FSEL R5, R28, RZ, P0 ;  /* 0x000000ff1c057208 */ /* 0x000fe40000000000 */
[----:B------:R-:W-:Y:S02]  /*39a0*/  ISETP.NE.U32.AND P0, PT, R9, 0x1, PT ;  /* 0x000000010900780c */ /* 0x000fe40003f05070 */
[----:B------:R-:W-:Y:S02]  /*39b0*/  SHF.R.U32.HI R9, RZ, 0x1, R48 ;  /* 0x00000001ff097819 */ /* 0x000fe40000011630 */
[----:B------:R-:W-:Y:S02]  /*39c0*/  FSEL R65, R65, RZ, P0 ;  /* 0x000000ff41417208 */ /* 0x000fe40000000000 */
[----:B------:R-:W-:Y:S02]  /*39d0*/  SEL R14, R14, RZ, !P5 ;  /* 0x000000ff0e0e7207 */ /* 0x000fe40006800000 */
[----:B------:R-:W-:-:S02]  /*39e0*/  FSETP.GEU.AND P0, PT, R6, RZ, PT ;  /* 0x000000ff0600720b */ /* 0x000fc40003f0e000 */
[----:B------:R-:W-:Y:S01]  /*39f0*/  LOP3.LUT R9, R9, 0x1, RZ, 0xc0, !PT ;  /* 0x0000000109097812 */ /* 0x000fe200078ec0ff */
[----:B------:R-:W-:Y:S01]  /*3a00*/  FFMA R24, R11, R24, R14 ;  /* 0x000000180b187223 */ /* 0x000fe2000000000e */
[----:B------:R-:W-:Y:S02]  /*3a10*/  FSEL R6, R6, RZ, P0 ;  /* 0x000000ff06067208 */ /* 0x000fe40000000000 */
[----:B------:R-:W-:Y:S02]  /*3a20*/  ISETP.NE.U32.AND P0, PT, R9, 0x1, PT ;  /* 0x000000010900780c */ /* 0x000fe40003f05070 */
[----:B------:R-:W-:Y:S02]  /*3a30*/  SEL R11, R8, RZ, !P5 ;  /* 0x000000ff080b7207 */ /* 0x000fe40006800000 */
[----:B------:R-:W-:Y:S02]  /*3a40*/  SEL R12, R12, RZ, !P5 ;  /* 0x000000ff0c0c7207 */ /* 0x000fe40006800000 */
[----:B------:R-:W-:-:S02]  /*3a50*/  FSEL R9, R7, RZ, P0 ;  /* 0x000000ff07097208 */ /* 0x000fc40000000000 */
[----:B------:R-:W-:Y:S01]  /*3a60*/  FSETP.GEU.AND P0, PT, R27, RZ, PT ;  /* 0x000000ff1b00720b */ /* 0x000fe20003f0e000 */
[----:B------:R-:W-:Y:S01]  /*3a70*/  FFMA R0, R11, R0, R12 ;  /* 0x000000000b007223 */ /* 0x000fe2000000000c */
[----:B------:R-:W-:Y:S02]  /*3a80*/  SEL R15, R15, RZ, !P5 ;  /* 0x000000ff0f0f7207 */ /* 0x000fe40006800000 */
[----:B------:R-:W-:Y:S02]  /*3a90*/  FSEL R7, R27, RZ, P0 ;  /* 0x000000ff1b077208 */ /* 0x000fe40000000000 */
[----:B------:R-:W-:Y:S01]  /*3aa0*/  @P1 FSEL R4, R64, RZ, P2 ;  /* 0x000000ff40041208 */ /* 0x000fe20001000000 */
[----:B------:R-:W-:Y:S01]  /*3ab0*/  FFMA R23, R30, R23, R15 ;  /* 0x000000171e177223 */ /* 0x000fe2000000000f */
[----:B------:R-:W-:Y:S02]  /*3ac0*/  @P1 FSEL R5, R65, RZ, P2 ;  /* 0x000000ff41051208 */ /* 0x000fe40001000000 */
[----:B------:R-:W-:-:S02]  /*3ad0*/  @P1 FSEL R6, R9, RZ, P2 ;  /* 0x000000ff09061208 */ /* 0x000fc40001000000 */
[----:B------:R-:W-:Y:S02]  /*3ae0*/  @P1 FSEL R7, R62, RZ, P2 ;  /* 0x000000ff3e071208 */ /* 0x000fe40001000000 */
[----:B------:R-:W-:Y:S02]  /*3af0*/  FSETP.GEU.AND P0, PT, R0, RZ, PT ;  /* 0x000000ff0000720b */ /* 0x000fe40003f0e000 */
[----:B------:R-:W-:Y:S02]  /*3b00*/  FSETP.GEU.AND P2, PT, R20, RZ, PT ;  /* 0x000000ff1400720b */ /* 0x000fe40003f4e000 */
[----:B------:R-:W-:Y:S02]  /*3b10*/  SHF.R.U32.HI R8, RZ, 0xf, R48 ;  /* 0x0000000fff087819 */ /* 0x000fe40000011630 */
[----:B------:R-:W-:Y:S02]  /*3b20*/  @!P5 FSEL R44, R0, RZ, P0 ;  /* 0x000000ff002cd208 */ /* 0x000fe40000000000 */
[----:B------:R-:W-:-:S02]  /*3b30*/  @!P5 FSEL R45, R20, RZ, P2 ;  /* 0x000000ff142dd208 */ /* 0x000fc40001000000 */
[----:B------:R-:W-:Y:S02]  /*3b40*/  FSETP.GEU.AND P0, PT, R24, RZ, PT ;  /* 0x000000ff1800720b */ /* 0x000fe40003f0e000 */
[C---:B------:R-:W-:Y:S02]  /*3b50*/  FSETP.GEU.AND P2, PT, R23.reuse, RZ, PT ;  /* 0x000000ff1700720b */ /* 0x040fe40003f4e000 */
[----:B------:R-:W-:Y:S02]  /*3b60*/  SHF.R.U32.HI R0, RZ, 0xe, R48 ;  /* 0x0000000eff007819 */ /* 0x000fe40000011630 */
[----:B------:R-:W-:Y:S02]  /*3b70*/  LOP3.LUT R8, R8, 0x1, RZ, 0xc0, !PT ;  /* 0x0000000108087812 */ /* 0x000fe400078ec0ff */
[----:B------:R-:W-:Y:S02]  /*3b80*/  @!P5 FSEL R46, R24, RZ, P0 ;  /* 0x000000ff182ed208 */ /* 0x000fe40000000000 */
[----:B------:R-:W-:-:S02]  /*3b90*/  @!P5 FSEL R47, R23, RZ, P2 ;  /* 0x000000ff172fd208 */ /* 0x000fc40001000000 */
[----:B------:R-:W-:Y:S02]  /*3ba0*/  LOP3.LUT R0, R0, 0x1, RZ, 0xc0, !PT ;  /* 0x0000000100007812 */ /* 0x000fe400078ec0ff */
[C---:B------:R-:W-:Y:S02]  /*3bb0*/  FSETP.GEU.AND P5, PT, R25.reuse, RZ, PT ;  /* 0x000000ff1900720b */ /* 0x040fe40003fae000 */
[----:B------:R-:W-:Y:S02]  /*3bc0*/  ISETP.NE.U32.AND P1, PT, R8, 0x1, PT ;  /* 0x000000010800780c */ /* 0x000fe40003f25070 */
[----:B------:R-:W-:Y:S01]  /*3bd0*/  FSETP.GEU.AND P0, PT, R16, RZ, PT ;  /* 0x000000ff1000720b */ /* 0x000fe20003f0e000 */
[----:B------:R-:W0:Y:S01]  /*3be0*/  LDC.64 R8, c[0x0][0x2b0] ;  /* 0x0000ac00ff087b82 */ /* 0x000e220000000a00 */
[----:B------:R-:W-:Y:S02]  /*3bf0*/  ISETP.NE.U32.AND P2, PT, R0, 0x1, PT ;  /* 0x000000010000780c */ /* 0x000fe40003f45070 */
[----:B------:R-:W-:-:S02]  /*3c00*/  @!P6 FSEL R5, R25, RZ, P5 ;  /* 0x000000ff1905e208 */ /* 0x000fc40002800000 */
[--C-:B------:R-:W-:Y:S02]  /*3c10*/  SHF.R.U32.HI R0, RZ, 0xd, R48.reuse ;  /* 0x0000000dff007819 */ /* 0x100fe40000011630 */
[----:B------:R-:W-:Y:S02]  /*3c20*/  SHF.R.U32.HI R11, RZ, 0x8, R48 ;  /* 0x00000008ff0b7819 */ /* 0x000fe40000011630 */
[----:B------:R-:W-:Y:S02]  /*3c30*/  FSETP.GEU.AND P5, PT, R3, RZ, PT ;  /* 0x000000ff0300720b */ /* 0x000fe40003fae000 */
[----:B------:R-:W-:Y:S02]  /*3c40*/  @!P6 FSEL R4, R16, RZ, P0 ;  /* 0x000000ff1004e208 */ /* 0x000fe40000000000 */
[----:B------:R-:W-:Y:S02]  /*3c50*/  FSETP.GEU.AND P0, PT, R26, RZ, PT ;  /* 0x000000ff1a00720b */ /* 0x000fe40003f0e000 */
[----:B------:R-:W-:-:S02]  /*3c60*/  LOP3.LUT R0, R0, 0x1, RZ, 0xc0, !PT ;  /* 0x0000000100007812 */ /* 0x000fc400078ec0ff */
[----:B------:R-:W-:Y:S02]  /*3c70*/  LOP3.LUT R11, R11, 0x1, RZ, 0xc0, !PT ;  /* 0x000000010b0b7812 */ /* 0x000fe400078ec0ff */
[----:B------:R-:W-:Y:S02]  /*3c80*/  @!P6 FSEL R7, R3, RZ, P5 ;  /* 0x000000ff0307e208 */ /* 0x000fe40002800000 */
[--C-:B------:R-:W-:Y:S02]  /*3c90*/  SHF.R.U32.HI R10, RZ, 0x9, R48.reuse ;  /* 0x00000009ff0a7819 */ /* 0x100fe40000011630 */
[----:B------:R-:W-:Y:S02]  /*3ca0*/  SHF.R.U32.HI R3, RZ, 0xa, R48 ;  /* 0x0000000aff037819 */ /* 0x000fe40000011630 */
[----:B------:R-:W-:Y:S02]  /*3cb0*/  @!P6 FSEL R6, R26, RZ, P0 ;  /* 0x000000ff1a06e208 */ /* 0x000fe40000000000 */
[----:B------:R-:W-:-:S02]  /*3cc0*/  ISETP.NE.U32.AND P0, PT, R0, 0x1, PT ;  /* 0x000000010000780c */ /* 0x000fc40003f05070 */
[----:B------:R-:W-:Y:S02]  /*3cd0*/  ISETP.NE.U32.AND P5, PT, R11, 0x1, PT ;  /* 0x000000010b00780c */ /* 0x000fe40003fa5070 */
[----:B------:R-:W-:Y:S02]  /*3ce0*/  LOP3.LUT R10, R10, 0x1, RZ, 0xc0, !PT ;  /* 0x000000010a0a7812 */ /* 0x000fe400078ec0ff */
[--C-:B------:R-:W-:Y:S02]  /*3cf0*/  SHF.R.U32.HI R0, RZ, 0xb, R48.reuse ;  /* 0x0000000bff007819 */ /* 0x100fe40000011630 */
[----:B------:R-:W-:Y:S02]  /*3d00*/  LOP3.LUT R3, R3, 0x1, RZ, 0xc0, !PT ;  /* 0x0000000103037812 */ /* 0x000fe400078ec0ff */
[----:B------:R-:W-:Y:S02]  /*3d10*/  SHF.R.U32.HI R48, RZ, 0xc, R48 ;  /* 0x0000000cff307819 */ /* 0x000fe40000011630 */
[----:B------:R-:W-:-:S02]  /*3d20*/  @!P3 FSEL R44, R22, RZ, P5 ;  /* 0x000000ff162cb208 */ /* 0x000fc40002800000 */
[----:B------:R-:W-:Y:S02]  /*3d30*/  ISETP.NE.U32.AND P6, PT, R10, 0x1, PT ;  /* 0x000000010a00780c */ /* 0x000fe40003fc5070 */
[----:B------:R-:W-:Y:S02]  /*3d40*/  ISETP.NE.U32.AND P5, PT, R3, 0x1, PT ;  /* 0x000000010300780c */ /* 0x000fe40003fa5070 */
[----:B------:R-:W-:Y:S02]  /*3d50*/  LOP3.LUT R0, R0, 0x1, RZ, 0xc0, !PT ;  /* 0x0000000100007812 */ /* 0x000fe400078ec0ff */
[----:B------:R-:W-:Y:S02]  /*3d60*/  LOP3.LUT R48, R48, 0x1, RZ, 0xc0, !PT ;  /* 0x0000000130307812 */ /* 0x000fe400078ec0ff */
[----:B------:R-:W-:Y:S02]  /*3d70*/  @!P3 FSEL R45, R21, RZ, P6 ;  /* 0x000000ff152db208 */ /* 0x000fe40003000000 */
[----:B------:R-:W-:-:S02]  /*3d80*/  @!P3 FSEL R46, R53, RZ, P5 ;  /* 0x000000ff352eb208 */ /* 0x000fc40002800000 */
[----:B------:R-:W-:Y:S02]  /*3d90*/  ISETP.NE.U32.AND P6, PT, R0, 0x1, PT ;  /* 0x000000010000780c */ /* 0x000fe40003fc5070 */
[----:B------:R-:W-:Y:S01]  /*3da0*/  ISETP.NE.U32.AND P5, PT, R48, 0x1, PT ;  /* 0x000000013000780c */ /* 0x000fe20003fa5070 */
[----:B0-----:R-:W-:Y:S01]  /*3db0*/  IMAD.WIDE R2, R2, 0x4, R8 ;  /* 0x0000000402027825 */ /* 0x001fe200078e0208 */
[----:B------:R-:W-:Y:S02]  /*3dc0*/  @!P4 FSEL R7, R56, RZ, P1 ;  /* 0x000000ff3807c208 */ /* 0x000fe40000800000 */
[----:B------:R-:W-:Y:S02]  /*3dd0*/  @!P3 FSEL R47, R52, RZ, P6 ;  /* 0x000000ff342fb208 */ /* 0x000fe40003000000 */
[----:B------:R-:W-:Y:S02]  /*3de0*/  @!P4 FSEL R4, R55, RZ, P5 ;  /* 0x000000ff3704c208 */ /* 0x000fe40002800000 */
[----:B------:R-:W-:-:S02]  /*3df0*/  @!P4 FSEL R5, R54, RZ, P0 ;  /* 0x000000ff3605c208 */ /* 0x000fc40000000000 */
[----:B------:R-:W-:Y:S01]  /*3e00*/  @!P4 FSEL R6, R57, RZ, P2 ;  /* 0x000000ff3906c208 */ /* 0x000fe20001000000 */
[----:B------:R-:W-:Y:S04]  /*3e10*/  STG.E.128 desc[UR4][R2.64], R44 ;  /* 0x0000002c02007986 */ /* 0x000fe8000c101d04 */
[----:B------:R-:W-:Y:S01]  /*3e20*/  STG.E.128 desc[UR4][R2.64+0x800], R4 ;  /* 0x0008000402007986 */ /* 0x000fe2000c101d04 */
[----:B------:R-:W-:Y:S05]  /*3e30*/  EXIT ;  /* 0x000000000000794d */ /* 0x000fea0003800000 */
.L_x_0:
[----:B------:R-:W-:-:S00]  /*3e40*/  BRA `(.L_x_0) ;  /* 0xfffffffc00fc7947 */ /* 0x000fc0000383ffff */
[----:B------:R-:W-:-:S00]  /*3e50*/  NOP ;  /* 0x0000000000007918 */ /* 0x000fc00000000000 */
        /* <DEDUP_REMOVED lines=10> */
.L_x_1:


//--------------------- .nv.global.init           --------------------------
	.section	.nv.global.init,"aw",@progbits
.nv.global.init:
	.type		_$_str,@object
	.size		_$_str,(_$_str_$_2 - _$_str)
_$_str:
        /*0000*/ 	.byte	0x5f, 0x5f, 0x43, 0x55, 0x44, 0x41, 0x5f, 0x46, 0x54, 0x5a, 0x00
	.type		_$_str_$_2,@object
	.size		_$_str_$_2,(.L_1 - _$_str_$_2)
_$_str_$_2:
        /*000b*/ 	.byte	0x5f, 0x5f, 0x43, 0x55, 0x44, 0x41, 0x5f, 0x50, 0x52, 0x45, 0x43, 0x5f, 0x53, 0x51, 0x52, 0x54
        /*001b*/ 	.byte	0x00
.L_1:


//--------------------- .nv.constant0.triton_poi_fused_cat_39 --------------------------
	.section	.nv.constant0.triton_poi_fused_cat_39,"a",@progbits
	.sectionflags	@""
	.align	4
.nv.constant0.triton_poi_fused_cat_39:
	.zero		700
